	.target	sm_90a

	.elftype	@"ET_EXEC"


//--------------------- .note.nv.tkinfo           --------------------------
	.section	.note.nv.tkinfo,"",@"SHT_NOTE"
	.sectionflags	@"SHF_NOTE_NV_TKINFO"
	.tkinfo
        /*0018*/ 	.word	0x00000002
        /*0030*/ 	.string	""
        /*0030*/ 	.string	"ptxas"
        /*0030*/ 	.string	"Cuda compilation tools, release 13.0, V13.0.88"
        /*0030*/ 	.string	"Build cuda_13.0.r13.0/compiler.36424714_0"
        /*0030*/ 	.string	"-arch sm_90a -m 64 "



//--------------------- .note.nv.cuinfo           --------------------------
	.section	.note.nv.cuinfo,"",@"SHT_NOTE"
	.sectionflags	@"SHF_NOTE_NV_CUINFO"
        /*0018*/ 	.short	0x0002
        /*001a*/ 	.short	0x005a
        /*001c*/ 	.short	0x0082
	.zero		2


//--------------------- .nv.info                  --------------------------
	.section	.nv.info,"",@"SHT_CUDA_INFO"
	.align	4


	//----- nvinfo : EIATTR_REGCOUNT
	.align		4
        /*0000*/ 	.byte	0x04, 0x2f
        /*0002*/ 	.short	(.L_12 - .L_11)
	.align		4
.L_11:
        /*0004*/ 	.word	index@(_ZN7cutlass13device_kernelINS_4gemm6kernel13GemmUniversalIN4cute5tupleIJiiiiEEENS1_10collective13CollectiveMmaINS1_37MainloopSm90TmaGmmaWarpSpecializedFP8ILi5ENS5_IJNS4_1CILi1EEESB_SB_EEENS1_35KernelTmaWarpSpecializedCooperativeEEENS5_IJNSA_ILi256EEENSA_ILi64EEENSA_ILi32EEEEEENS_12float_e5m2_tENS5_IJlSB_lEEESJ_SK_NS4_8TiledMMAINS4_8MMA_AtomIJNS4_4SM904GMMA30MMA_64x64x32_F32E5M2E5M2_SS_TNILNSO_7ScaleInE1ELSQ_1EEEEEENS4_6LayoutINS5_IJNSA_ILi2EEESB_SB_EEENS5_IJSB_NSA_ILi0EEESW_EEEEENS5_IJNS4_10UnderscoreESZ_SZ_EEEEENS4_13SM90_TMA_LOADENS4_14ComposedLayoutINS4_7SwizzleILi1ELi4ELi3EEENS4_18smem_ptr_flag_bitsILi8EEENST_INS5_IJNSA_ILi8EEESH_EEENS5_IJSH_SB_EEEEEEEvNS4_8identityES12_S1C_vS1D_EENS_8epilogue10collective6detail29Sm90TmaWarpSpecializedAdapterINS1G_15DefaultEpilogueISJ_SK_SK_NS1F_6thread17LinearCombinationISJ_Li1EffLNS1K_9ScaleType4KindE0ELNS_15FloatRoundStyleE2ESJ_EENS1_15EpilogueDefaultEEEEEvvEEEEvNT_6ParamsE)
        /*0008*/ 	.word	0x000000a8


	//----- nvinfo : EIATTR_FRAME_SIZE
	.align		4
.L_12:
        /*000c*/ 	.byte	0x04, 0x11
        /*000e*/ 	.short	(.L_14 - .L_13)
	.align		4
.L_13:
        /*0010*/ 	.word	index@(_ZN7cutlass13device_kernelINS_4gemm6kernel13GemmUniversalIN4cute5tupleIJiiiiEEENS1_10collective13CollectiveMmaINS1_37MainloopSm90TmaGmmaWarpSpecializedFP8ILi5ENS5_IJNS4_1CILi1EEESB_SB_EEENS1_35KernelTmaWarpSpecializedCooperativeEEENS5_IJNSA_ILi256EEENSA_ILi64EEENSA_ILi32EEEEEENS_12float_e5m2_tENS5_IJlSB_lEEESJ_SK_NS4_8TiledMMAINS4_8MMA_AtomIJNS4_4SM904GMMA30MMA_64x64x32_F32E5M2E5M2_SS_TNILNSO_7ScaleInE1ELSQ_1EEEEEENS4_6LayoutINS5_IJNSA_ILi2EEESB_SB_EEENS5_IJSB_NSA_ILi0EEESW_EEEEENS5_IJNS4_10UnderscoreESZ_SZ_EEEEENS4_13SM90_TMA_LOADENS4_14ComposedLayoutINS4_7SwizzleILi1ELi4ELi3EEENS4_18smem_ptr_flag_bitsILi8EEENST_INS5_IJNSA_ILi8EEESH_EEENS5_IJSH_SB_EEEEEEEvNS4_8identityES12_S1C_vS1D_EENS_8epilogue10collective6detail29Sm90TmaWarpSpecializedAdapterINS1G_15DefaultEpilogueISJ_SK_SK_NS1F_6thread17LinearCombinationISJ_Li1EffLNS1K_9ScaleType4KindE0ELNS_15FloatRoundStyleE2ESJ_EENS1_15EpilogueDefaultEEEEEvvEEEEvNT_6ParamsE)
        /*0014*/ 	.word	0x00000000


	//----- nvinfo : EIATTR_MIN_STACK_SIZE
	.align		4
.L_14:
        /*0018*/ 	.byte	0x04, 0x12
        /*001a*/ 	.short	(.L_16 - .L_15)
	.align		4
.L_15:
        /*001c*/ 	.word	index@(_ZN7cutlass13device_kernelINS_4gemm6kernel13GemmUniversalIN4cute5tupleIJiiiiEEENS1_10collective13CollectiveMmaINS1_37MainloopSm90TmaGmmaWarpSpecializedFP8ILi5ENS5_IJNS4_1CILi1EEESB_SB_EEENS1_35KernelTmaWarpSpecializedCooperativeEEENS5_IJNSA_ILi256EEENSA_ILi64EEENSA_ILi32EEEEEENS_12float_e5m2_tENS5_IJlSB_lEEESJ_SK_NS4_8TiledMMAINS4_8MMA_AtomIJNS4_4SM904GMMA30MMA_64x64x32_F32E5M2E5M2_SS_TNILNSO_7ScaleInE1ELSQ_1EEEEEENS4_6LayoutINS5_IJNSA_ILi2EEESB_SB_EEENS5_IJSB_NSA_ILi0EEESW_EEEEENS5_IJNS4_10UnderscoreESZ_SZ_EEEEENS4_13SM90_TMA_LOADENS4_14ComposedLayoutINS4_7SwizzleILi1ELi4ELi3EEENS4_18smem_ptr_flag_bitsILi8EEENST_INS5_IJNSA_ILi8EEESH_EEENS5_IJSH_SB_EEEEEEEvNS4_8identityES12_S1C_vS1D_EENS_8epilogue10collective6detail29Sm90TmaWarpSpecializedAdapterINS1G_15DefaultEpilogueISJ_SK_SK_NS1F_6thread17LinearCombinationISJ_Li1EffLNS1K_9ScaleType4KindE0ELNS_15FloatRoundStyleE2ESJ_EENS1_15EpilogueDefaultEEEEEvvEEEEvNT_6ParamsE)
        /*0020*/ 	.word	0x00000000
.L_16:


//--------------------- .nv.compat                --------------------------
	.section	.nv.compat,"",@"SHT_CUDA_COMPAT_INFO"
	.align	4
        /*0000*/ 	.byte	0x02, 0x09, 0x01, 0x00, 0x02, 0x02, 0x04, 0x00, 0x02, 0x05, 0x05, 0x00, 0x03, 0x07, 0x01, 0x01
        /*0010*/ 	.byte	0x02, 0x03, 0x01, 0x00, 0x02, 0x06, 0x01, 0x00, 0x04, 0x0b, 0x08, 0x00, 0x00, 0x00, 0x00, 0x00
        /*0020*/ 	.byte	0x00, 0x00, 0x00, 0x00


//--------------------- .nv.info._ZN7cutlass13device_kernelINS_4gemm6kernel13GemmUniversalIN4cute5tupleIJiiiiEEENS1_10collective13CollectiveMmaINS1_37MainloopSm90TmaGmmaWarpSpecializedFP8ILi5ENS5_IJNS4_1CILi1EEESB_SB_EEENS1_35KernelTmaWarpSpecializedCooperativeEEENS5_IJNSA_ILi256EEENSA_ILi64EEENSA_ILi32EEEEEENS_12float_e5m2_tENS5_IJlSB_lEEESJ_SK_NS4_8TiledMMAINS4_8MMA_AtomIJNS4_4SM904GMMA30MMA_64x64x32_F32E5M2E5M2_SS_TNILNSO_7ScaleInE1ELSQ_1EEEEEENS4_6LayoutINS5_IJNSA_ILi2EEESB_SB_EEENS5_IJSB_NSA_ILi0EEESW_EEEEENS5_IJNS4_10UnderscoreESZ_SZ_EEEEENS4_13SM90_TMA_LOADENS4_14ComposedLayoutINS4_7SwizzleILi1ELi4ELi3EEENS4_18smem_ptr_flag_bitsILi8EEENST_INS5_IJNSA_ILi8EEESH_EEENS5_IJSH_SB_EEEEEEEvNS4_8identityES12_S1C_vS1D_EENS_8epilogue10collective6detail29Sm90TmaWarpSpecializedAdapterINS1G_15DefaultEpilogueISJ_SK_SK_NS1F_6thread17LinearCombinationISJ_Li1EffLNS1K_9ScaleType4KindE0ELNS_15FloatRoundStyleE2ESJ_EENS1_15EpilogueDefaultEEEEEvvEEEEvNT_6ParamsE --------------------------
	.section	.nv.info._ZN7cutlass13device_kernelINS_4gemm6kernel13GemmUniversalIN4cute5tupleIJiiiiEEENS1_10collective13CollectiveMmaINS1_37MainloopSm90TmaGmmaWarpSpecializedFP8ILi5ENS5_IJNS4_1CILi1EEESB_SB_EEENS1_35KernelTmaWarpSpecializedCooperativeEEENS5_IJNSA_ILi256EEENSA_ILi64EEENSA_ILi32EEEEEENS_12float_e5m2_tENS5_IJlSB_lEEESJ_SK_NS4_8TiledMMAINS4_8MMA_AtomIJNS4_4SM904GMMA30MMA_64x64x32_F32E5M2E5M2_SS_TNILNSO_7ScaleInE1ELSQ_1EEEEEENS4_6LayoutINS5_IJNSA_ILi2EEESB_SB_EEENS5_IJSB_NSA_ILi0EEESW_EEEEENS5_IJNS4_10UnderscoreESZ_SZ_EEEEENS4_13SM90_TMA_LOADENS4_14ComposedLayoutINS4_7SwizzleILi1ELi4ELi3EEENS4_18smem_ptr_flag_bitsILi8EEENST_INS5_IJNSA_ILi8EEESH_EEENS5_IJSH_SB_EEEEEEEvNS4_8identityES12_S1C_vS1D_EENS_8epilogue10collective6detail29Sm90TmaWarpSpecializedAdapterINS1G_15DefaultEpilogueISJ_SK_SK_NS1F_6thread17LinearCombinationISJ_Li1EffLNS1K_9ScaleType4KindE0ELNS_15FloatRoundStyleE2ESJ_EENS1_15EpilogueDefaultEEEEEvvEEEEvNT_6ParamsE,"",@"SHT_CUDA_INFO"
	.sectionflags	@""
	.align	4


	//----- nvinfo : EIATTR_CUDA_API_VERSION
	.align		4
        /*0000*/ 	.byte	0x04, 0x37
        /*0002*/ 	.short	(.L_18 - .L_17)
.L_17:
        /*0004*/ 	.word	0x00000082


	//----- nvinfo : EIATTR_KPARAM_INFO
	.align		4
.L_18:
        /*0008*/ 	.byte	0x04, 0x17
        /*000a*/ 	.short	(.L_20 - .L_19)
.L_19:
        /*000c*/ 	.word	0x00000000
        /*0010*/ 	.short	0x0000
        /*0012*/ 	.short	0x0070
        /*0014*/ 	.byte	0x00, 0xf0, 0x01, 0x10


	//----- nvinfo : EIATTR_SPARSE_MMA_MASK
	.align		4
.L_20:
        /*0018*/ 	.byte	0x03, 0x50
        /*001a*/ 	.short	0x0000


	//----- nvinfo : EIATTR_MAXREG_COUNT
	.align		4
        /*001c*/ 	.byte	0x03, 0x1b
        /*001e*/ 	.short	0x00a8


	//----- nvinfo : EIATTR_NUM_BARRIERS
	.align		4
        /*0020*/ 	.byte	0x02, 0x4c
        /*0022*/ 	.byte	0x01
	.zero		1


	//----- nvinfo : EIATTR_MERCURY_ISA_VERSION
	.align		4
        /*0024*/ 	.byte	0x03, 0x5f
        /*0026*/ 	.short	0x0101


	//----- nvinfo : EIATTR_INT_WARP_WIDE_INSTR_OFFSETS
	.align		4
        /*0028*/ 	.byte	0x04, 0x31
        /*002a*/ 	.short	(.L_22 - .L_21)


	//   ....[0]....
.L_21:
        /*002c*/ 	.word	0x000003f0


	//   ....[1]....
        /*0030*/ 	.word	0x00000400


	//   ....[2]....
        /*0034*/ 	.word	0x000004f0


	//----- nvinfo : EIATTR_COOP_GROUP_MASK_REGIDS
	.align		4
.L_22:
        /*0038*/ 	.byte	0x04, 0x29
        /*003a*/ 	.short	(.L_24 - .L_23)


	//   ....[0]....
.L_23:
        /*003c*/ 	.word	0xffffffff


	//   ....[1]....
        /*0040*/ 	.word	0xffffffff


	//   ....[2]....
        /*0044*/ 	.word	0xffffffff


	//   ....[3]....
        /*0048*/ 	.word	0xffffffff


	//   ....[4]....
        /*004c*/ 	.word	0xffffffff


	//----- nvinfo : EIATTR_COOP_GROUP_INSTR_OFFSETS
	.align		4
.L_24:
        /*0050*/ 	.byte	0x04, 0x28
        /*0052*/ 	.short	(.L_26 - .L_25)


	//   ....[0]....
.L_25:
        /*0054*/ 	.word	0x00000060


	//   ....[1]....
        /*0058*/ 	.word	0x00000070


	//   ....[2]....
        /*005c*/ 	.word	0x00000130


	//   ....[3]....
        /*0060*/ 	.word	0x000002e0


	//   ....[4]....
        /*0064*/ 	.word	0x00000fe0


	//----- nvinfo : EIATTR_REG_RECONFIG
	.align		4
.L_26:
        /*0068*/ 	.byte	0x01, 0x54
	.zero		2


	//----- nvinfo : EIATTR_MBARRIER_INSTR_OFFSETS
	.align		4
        /*006c*/ 	.byte	0x04, 0x39
        /*006e*/ 	.short	(.L_28 - .L_27)


	//   ....[0]....
.L_27:
        /*0070*/ 	.word	0x00000230
        /*0074*/ 	.word	0x000000ff
        /*0078*/ 	.word	0x00000000
        /*007c*/ 	.short	0x0100
        /*007e*/ 	.byte	0x08
	.zero		1


	//   ....[1]....
        /*0080*/ 	.word	0x00000240
        /*0084*/ 	.word	0x000000ff
        /*0088*/ 	.word	0x00000028
        /*008c*/ 	.short	0x0100
        /*008e*/ 	.byte	0x08
	.zero		1


	//   ....[2]....
        /*0090*/ 	.word	0x00000250
        /*0094*/ 	.word	0x000000ff
        /*0098*/ 	.word	0x00000008
        /*009c*/ 	.short	0x0100
        /*009e*/ 	.byte	0x08
	.zero		1


	//   ....[3]....
        /*00a0*/ 	.word	0x00000260
        /*00a4*/ 	.word	0x000000ff
        /*00a8*/ 	.word	0x00000030
        /*00ac*/ 	.short	0x0100
        /*00ae*/ 	.byte	0x08
	.zero		1


	//   ....[4]....
        /*00b0*/ 	.word	0x00000270
        /*00b4*/ 	.word	0x000000ff
        /*00b8*/ 	.word	0x00000010
        /*00bc*/ 	.short	0x0100
        /*00be*/ 	.byte	0x08
	.zero		1


	//   ....[5]....
        /*00c0*/ 	.word	0x00000280
        /*00c4*/ 	.word	0x000000ff
        /*00c8*/ 	.word	0x00000038
        /*00cc*/ 	.short	0x0100
        /*00ce*/ 	.byte	0x08
	.zero		1


	//   ....[6]....
        /*00d0*/ 	.word	0x00000290
        /*00d4*/ 	.word	0x000000ff
        /*00d8*/ 	.word	0x00000018
        /*00dc*/ 	.short	0x0100
        /*00de*/ 	.byte	0x08
	.zero		1


	//   ....[7]....
        /*00e0*/ 	.word	0x000002a0
        /*00e4*/ 	.word	0x000000ff
        /*00e8*/ 	.word	0x00000040
        /*00ec*/ 	.short	0x0100
        /*00ee*/ 	.byte	0x08
	.zero		1


	//   ....[8]....
        /*00f0*/ 	.word	0x000002b0
        /*00f4*/ 	.word	0x000000ff
        /*00f8*/ 	.word	0x00000020
        /*00fc*/ 	.short	0x0100
        /*00fe*/ 	.byte	0x08
	.zero		1


	//   ....[9]....
        /*0100*/ 	.word	0x000002c0
        /*0104*/ 	.word	0x000000ff
        /*0108*/ 	.word	0x00000048
        /*010c*/ 	.short	0x0100
        /*010e*/ 	.byte	0x08
	.zero		1


	//   ....[10]....
        /*0110*/ 	.word	0x00000540
        /*0114*/ 	.word	0x000000ff
        /*0118*/ 	.word	0x00000060
        /*011c*/ 	.short	0x0100
        /*011e*/ 	.byte	0x06
	.zero		1


	//   ....[11]....
        /*0120*/ 	.word	0x000005a0
        /*0124*/ 	.word	0x000000ff
        /*0128*/ 	.word	0x00000068
        /*012c*/ 	.short	0x0100
        /*012e*/ 	.byte	0x06
	.zero		1


	//   ....[12]....
        /*0130*/ 	.word	0x00001510
        /*0134*/ 	.word	0x000000ff
        /*0138*/ 	.word	0x00000000
        /*013c*/ 	.short	0x010a
        /*013e*/ 	.byte	0x07
	.zero		1


	//   ....[13]....
        /*0140*/ 	.word	0x00001570
        /*0144*/ 	.word	0x000000ff
        /*0148*/ 	.word	0x00000000
        /*014c*/ 	.short	0x010a
        /*014e*/ 	.byte	0x07
	.zero		1


	//   ....[14]....
        /*0150*/ 	.word	0x00001e80
        /*0154*/ 	.word	0x000000ff
        /*0158*/ 	.word	0x00000000
        /*015c*/ 	.short	0x010a
        /*015e*/ 	.byte	0x0c
	.zero		1


	//   ....[15]....
        /*0160*/ 	.word	0x00001ec0
        /*0164*/ 	.word	0x000000ff
        /*0168*/ 	.word	0x00000000
        /*016c*/ 	.short	0x010a
        /*016e*/ 	.byte	0x0c
	.zero		1


	//   ....[16]....
        /*0170*/ 	.word	0x000024e0
        /*0174*/ 	.word	0x000000ff
        /*0178*/ 	.word	0x00000000
        /*017c*/ 	.short	0x0101
        /*017e*/ 	.byte	0x08
	.zero		1


	//   ....[17]....
        /*0180*/ 	.word	0x00002b30
        /*0184*/ 	.word	0x000000ff
        /*0188*/ 	.word	0x00000000
        /*018c*/ 	.short	0x0101
        /*018e*/ 	.byte	0x08
	.zero		1


	//   ....[18]....
        /*0190*/ 	.word	0x00008640
        /*0194*/ 	.word	0x00000013
        /*0198*/ 	.word	0x00000028
        /*019c*/ 	.short	0x010a
        /*019e*/ 	.byte	0x3f
	.zero		1


	//   ....[19]....
        /*01a0*/ 	.word	0x000089e0
        /*01a4*/ 	.word	0x00000008
        /*01a8*/ 	.word	0x00000068
        /*01ac*/ 	.short	0x0101
        /*01ae*/ 	.byte	0x3f
	.zero		1


	//   ....[20]....
        /*01b0*/ 	.word	0x000090f0
        /*01b4*/ 	.word	0x00000006
        /*01b8*/ 	.word	0x00000000
        /*01bc*/ 	.short	0x010a
        /*01be*/ 	.byte	0x3f
	.zero		1


	//   ....[21]....
        /*01c0*/ 	.word	0x00009170
        /*01c4*/ 	.word	0x00000007
        /*01c8*/ 	.word	0x00000000
        /*01cc*/ 	.short	0x010a
        /*01ce*/ 	.byte	0x3f
	.zero		1


	//   ....[22]....
        /*01d0*/ 	.word	0x00009200
        /*01d4*/ 	.word	0x0000000a
        /*01d8*/ 	.word	0x00000000
        /*01dc*/ 	.short	0x010a
        /*01de*/ 	.byte	0x3f
	.zero		1


	//   ....[23]....
        /*01e0*/ 	.word	0x00009290
        /*01e4*/ 	.word	0x0000000b
        /*01e8*/ 	.word	0x00000000
        /*01ec*/ 	.short	0x010a
        /*01ee*/ 	.byte	0x3f
	.zero		1


	//   ....[24]....
        /*01f0*/ 	.word	0x00009320
        /*01f4*/ 	.word	0x00000003
        /*01f8*/ 	.word	0x00000000
        /*01fc*/ 	.short	0x010a
        /*01fe*/ 	.byte	0x3f
	.zero		1


	//   ....[25]....
        /*0200*/ 	.word	0x00009390
        /*0204*/ 	.word	0x0000000b
        /*0208*/ 	.word	0x00000000
        /*020c*/ 	.short	0x010a
        /*020e*/ 	.byte	0x3f
	.zero		1


	//   ....[26]....
        /*0210*/ 	.word	0x000093f0
        /*0214*/ 	.word	0x0000000c
        /*0218*/ 	.word	0x00000000
        /*021c*/ 	.short	0x010a
        /*021e*/ 	.byte	0x3f
	.zero		1


	//   ....[27]....
        /*0220*/ 	.word	0x000094c0
        /*0224*/ 	.word	0x00000013
        /*0228*/ 	.word	0x00000028
        /*022c*/ 	.short	0x010a
        /*022e*/ 	.byte	0x3f
	.zero		1


	//   ....[28]....
        /*0230*/ 	.word	0x000095a0
        /*0234*/ 	.word	0x00000006
        /*0238*/ 	.word	0x00000000
        /*023c*/ 	.short	0x010a
        /*023e*/ 	.byte	0x3f
	.zero		1


	//   ....[29]....
        /*0240*/ 	.word	0x000095f0
        /*0244*/ 	.word	0x00000007
        /*0248*/ 	.word	0x00000000
        /*024c*/ 	.short	0x010a
        /*024e*/ 	.byte	0x3f
	.zero		1


	//   ....[30]....
        /*0250*/ 	.word	0x00009640
        /*0254*/ 	.word	0x0000000a
        /*0258*/ 	.word	0x00000000
        /*025c*/ 	.short	0x010a
        /*025e*/ 	.byte	0x3f
	.zero		1


	//   ....[31]....
        /*0260*/ 	.word	0x00009690
        /*0264*/ 	.word	0x0000000b
        /*0268*/ 	.word	0x00000000
        /*026c*/ 	.short	0x010a
        /*026e*/ 	.byte	0x3f
	.zero		1


	//----- nvinfo : EIATTR_NUM_MBARRIERS
	.align		4
.L_28:
        /*0270*/ 	.byte	0x03, 0x38
        /*0272*/ 	.short	0x000c


	//----- nvinfo : EIATTR_EXIT_INSTR_OFFSETS
	.align		4
        /*0274*/ 	.byte	0x04, 0x1c
        /*0276*/ 	.short	(.L_30 - .L_29)


	//   ....[0]....
.L_29:
        /*0278*/ 	.word	0x000005f0


	//   ....[1]....
        /*027c*/ 	.word	0x00000eb0


	//   ....[2]....
        /*0280*/ 	.word	0x00007cb0


	//   ....[3]....
        /*0284*/ 	.word	0x000082e0


	//   ....[4]....
        /*0288*/ 	.word	0x00009370


	//----- nvinfo : EIATTR_MAX_THREADS
	.align		4
.L_30:
        /*028c*/ 	.byte	0x04, 0x05
        /*028e*/ 	.short	(.L_32 - .L_31)
.L_31:
        /*0290*/ 	.word	0x00000180
        /*0294*/ 	.word	0x00000001
        /*0298*/ 	.word	0x00000001


	//----- nvinfo : EIATTR_CRS_STACK_SIZE
	.align		4
.L_32:
        /*029c*/ 	.byte	0x04, 0x1e
        /*029e*/ 	.short	(.L_34 - .L_33)
.L_33:
        /*02a0*/ 	.word	0x00000000


	//----- nvinfo : EIATTR_CBANK_PARAM_SIZE
	.align		4
.L_34:
        /*02a4*/ 	.byte	0x03, 0x19
        /*02a6*/ 	.short	0x0470


	//----- nvinfo : EIATTR_PARAM_CBANK
	.align		4
        /*02a8*/ 	.byte	0x04, 0x0a
        /*02aa*/ 	.short	(.L_36 - .L_35)
	.align		4
.L_35:
        /*02ac*/ 	.word	index@(.nv.constant0._ZN7cutlass13device_kernelINS_4gemm6kernel13GemmUniversalIN4cute5tupleIJiiiiEEENS1_10collective13CollectiveMmaINS1_37MainloopSm90TmaGmmaWarpSpecializedFP8ILi5ENS5_IJNS4_1CILi1EEESB_SB_EEENS1_35KernelTmaWarpSpecializedCooperativeEEENS5_IJNSA_ILi256EEENSA_ILi64EEENSA_ILi32EEEEEENS_12float_e5m2_tENS5_IJlSB_lEEESJ_SK_NS4_8TiledMMAINS4_8MMA_AtomIJNS4_4SM904GMMA30MMA_64x64x32_F32E5M2E5M2_SS_TNILNSO_7ScaleInE1ELSQ_1EEEEEENS4_6LayoutINS5_IJNSA_ILi2EEESB_SB_EEENS5_IJSB_NSA_ILi0EEESW_EEEEENS5_IJNS4_10UnderscoreESZ_SZ_EEEEENS4_13SM90_TMA_LOADENS4_14ComposedLayoutINS4_7SwizzleILi1ELi4ELi3EEENS4_18smem_ptr_flag_bitsILi8EEENST_INS5_IJNSA_ILi8EEESH_EEENS5_IJSH_SB_EEEEEEEvNS4_8identityES12_S1C_vS1D_EENS_8epilogue10collective6detail29Sm90TmaWarpSpecializedAdapterINS1G_15DefaultEpilogueISJ_SK_SK_NS1F_6thread17LinearCombinationISJ_Li1EffLNS1K_9ScaleType4KindE0ELNS_15FloatRoundStyleE2ESJ_EENS1_15EpilogueDefaultEEEEEvvEEEEvNT_6ParamsE)
        /*02b0*/ 	.short	0x0210
        /*02b2*/ 	.short	0x0470


	//----- nvinfo : EIATTR_SW_WAR
	.align		4
.L_36:
        /*02b4*/ 	.byte	0x04, 0x36
        /*02b6*/ 	.short	(.L_38 - .L_37)
.L_37:
        /*02b8*/ 	.word	0x00000008
.L_38:


//--------------------- .nv.callgraph             --------------------------
	.section	.nv.callgraph,"",@"SHT_CUDA_CALLGRAPH"
	.align	4
	.sectionentsize	8
	.align		4
        /*0000*/ 	.word	0x00000000
	.align		4
        /*0004*/ 	.word	0xffffffff
	.align		4
        /*0008*/ 	.word	0x00000000
	.align		4
        /*000c*/ 	.word	0xfffffffe
	.align		4
        /*0010*/ 	.word	0x00000000
	.align		4
        /*0014*/ 	.word	0xfffffffd
	.align		4
        /*0018*/ 	.word	0x00000000
	.align		4
        /*001c*/ 	.word	0xfffffffc


//--------------------- .nv.constant4             --------------------------
	.section	.nv.constant4,"a",@progbits
	.align	8
	.align		8
.nv.constant4:
        /*0000*/ 	.dword	_ZN40_INTERNAL_c6bf124d_4_k_cu_1d08e51c_210414cuda3std3__45__cpo5beginE
	.align		8
        /*0008*/ 	.dword	_ZN40_INTERNAL_c6bf124d_4_k_cu_1d08e51c_210414cuda3std3__45__cpo3endE
	.align		8
        /*0010*/ 	.dword	_ZN40_INTERNAL_c6bf124d_4_k_cu_1d08e51c_210414cuda3std3__45__cpo6cbeginE
	.align		8
        /*0018*/ 	.dword	_ZN40_INTERNAL_c6bf124d_4_k_cu_1d08e51c_210414cuda3std3__45__cpo4cendE
	.align		8
        /*0020*/ 	.dword	_ZN40_INTERNAL_c6bf124d_4_k_cu_1d08e51c_210414cuda3std3__442_GLOBAL__N__c6bf124d_4_k_cu_1d08e51c_210416ignoreE
	.align		8
        /*0028*/ 	.dword	_ZN40_INTERNAL_c6bf124d_4_k_cu_1d08e51c_210414cuda3std3__419piecewise_constructE
	.align		8
        /*0030*/ 	.dword	_ZN40_INTERNAL_c6bf124d_4_k_cu_1d08e51c_210414cuda3std3__48in_placeE
	.align		8
        /*0038*/ 	.dword	_ZN40_INTERNAL_c6bf124d_4_k_cu_1d08e51c_210414cuda3std6ranges3__45__cpo4swapE
	.align		8
        /*0040*/ 	.dword	_ZN40_INTERNAL_c6bf124d_4_k_cu_1d08e51c_210414cuda3std6ranges3__45__cpo9iter_moveE
	.align		8
        /*0048*/ 	.dword	_ZN40_INTERNAL_c6bf124d_4_k_cu_1d08e51c_210414cute7productE
	.align		8
        /*0050*/ 	.dword	_ZN40_INTERNAL_c6bf124d_4_k_cu_1d08e51c_210414cute1_E


//--------------------- .text._ZN7cutlass13device_kernelINS_4gemm6kernel13GemmUniversalIN4cute5tupleIJiiiiEEENS1_10collective13CollectiveMmaINS1_37MainloopSm90TmaGmmaWarpSpecializedFP8ILi5ENS5_IJNS4_1CILi1EEESB_SB_EEENS1_35KernelTmaWarpSpecializedCooperativeEEENS5_IJNSA_ILi256EEENSA_ILi64EEENSA_ILi32EEEEEENS_12float_e5m2_tENS5_IJlSB_lEEESJ_SK_NS4_8TiledMMAINS4_8MMA_AtomIJNS4_4SM904GMMA30MMA_64x64x32_F32E5M2E5M2_SS_TNILNSO_7ScaleInE1ELSQ_1EEEEEENS4_6LayoutINS5_IJNSA_ILi2EEESB_SB_EEENS5_IJSB_NSA_ILi0EEESW_EEEEENS5_IJNS4_10UnderscoreESZ_SZ_EEEEENS4_13SM90_TMA_LOADENS4_14ComposedLayoutINS4_7SwizzleILi1ELi4ELi3EEENS4_18smem_ptr_flag_bitsILi8EEENST_INS5_IJNSA_ILi8EEESH_EEENS5_IJSH_SB_EEEEEEEvNS4_8identityES12_S1C_vS1D_EENS_8epilogue10collective6detail29Sm90TmaWarpSpecializedAdapterINS1G_15DefaultEpilogueISJ_SK_SK_NS1F_6thread17LinearCombinationISJ_Li1EffLNS1K_9ScaleType4KindE0ELNS_15FloatRoundStyleE2ESJ_EENS1_15EpilogueDefaultEEEEEvvEEEEvNT_6ParamsE --------------------------
	.section	.text._ZN7cutlass13device_kernelINS_4gemm6kernel13GemmUniversalIN4cute5tupleIJiiiiEEENS1_10collective13CollectiveMmaINS1_37MainloopSm90TmaGmmaWarpSpecializedFP8ILi5ENS5_IJNS4_1CILi1EEESB_SB_EEENS1_35KernelTmaWarpSpecializedCooperativeEEENS5_IJNSA_ILi256EEENSA_ILi64EEENSA_ILi32EEEEEENS_12float_e5m2_tENS5_IJlSB_lEEESJ_SK_NS4_8TiledMMAINS4_8MMA_AtomIJNS4_4SM904GMMA30MMA_64x64x32_F32E5M2E5M2_SS_TNILNSO_7ScaleInE1ELSQ_1EEEEEENS4_6LayoutINS5_IJNSA_ILi2EEESB_SB_EEENS5_IJSB_NSA_ILi0EEESW_EEEEENS5_IJNS4_10UnderscoreESZ_SZ_EEEEENS4_13SM90_TMA_LOADENS4_14ComposedLayoutINS4_7SwizzleILi1ELi4ELi3EEENS4_18smem_ptr_flag_bitsILi8EEENST_INS5_IJNSA_ILi8EEESH_EEENS5_IJSH_SB_EEEEEEEvNS4_8identityES12_S1C_vS1D_EENS_8epilogue10collective6detail29Sm90TmaWarpSpecializedAdapterINS1G_15DefaultEpilogueISJ_SK_SK_NS1F_6thread17LinearCombinationISJ_Li1EffLNS1K_9ScaleType4KindE0ELNS_15FloatRoundStyleE2ESJ_EENS1_15EpilogueDefaultEEEEEvvEEEEvNT_6ParamsE,"ax",@progbits
	.align	128
.text._ZN7cutlass13device_kernelINS_4gemm6kernel13GemmUniversalIN4cute5tupleIJiiiiEEENS1_10collective13CollectiveMmaINS1_37MainloopSm90TmaGmmaWarpSpecializedFP8ILi5ENS5_IJNS4_1CILi1EEESB_SB_EEENS1_35KernelTmaWarpSpecializedCooperativeEEENS5_IJNSA_ILi256EEENSA_ILi64EEENSA_ILi32EEEEEENS_12float_e5m2_tENS5_IJlSB_lEEESJ_SK_NS4_8TiledMMAINS4_8MMA_AtomIJNS4_4SM904GMMA30MMA_64x64x32_F32E5M2E5M2_SS_TNILNSO_7ScaleInE1ELSQ_1EEEEEENS4_6LayoutINS5_IJNSA_ILi2EEESB_SB_EEENS5_IJSB_NSA_ILi0EEESW_EEEEENS5_IJNS4_10UnderscoreESZ_SZ_EEEEENS4_13SM90_TMA_LOADENS4_14ComposedLayoutINS4_7SwizzleILi1ELi4ELi3EEENS4_18smem_ptr_flag_bitsILi8EEENST_INS5_IJNSA_ILi8EEESH_EEENS5_IJSH_SB_EEEEEEEvNS4_8identityES12_S1C_vS1D_EENS_8epilogue10collective6detail29Sm90TmaWarpSpecializedAdapterINS1G_15DefaultEpilogueISJ_SK_SK_NS1F_6thread17LinearCombinationISJ_Li1EffLNS1K_9ScaleType4KindE0ELNS_15FloatRoundStyleE2ESJ_EENS1_15EpilogueDefaultEEEEEvvEEEEvNT_6ParamsE:
        .type           _ZN7cutlass13device_kernelINS_4gemm6kernel13GemmUniversalIN4cute5tupleIJiiiiEEENS1_10collective13CollectiveMmaINS1_37MainloopSm90TmaGmmaWarpSpecializedFP8ILi5ENS5_IJNS4_1CILi1EEESB_SB_EEENS1_35KernelTmaWarpSpecializedCooperativeEEENS5_IJNSA_ILi256EEENSA_ILi64EEENSA_ILi32EEEEEENS_12float_e5m2_tENS5_IJlSB_lEEESJ_SK_NS4_8TiledMMAINS4_8MMA_AtomIJNS4_4SM904GMMA30MMA_64x64x32_F32E5M2E5M2_SS_TNILNSO_7ScaleInE1ELSQ_1EEEEEENS4_6LayoutINS5_IJNSA_ILi2EEESB_SB_EEENS5_IJSB_NSA_ILi0EEESW_EEEEENS5_IJNS4_10UnderscoreESZ_SZ_EEEEENS4_13SM90_TMA_LOADENS4_14ComposedLayoutINS4_7SwizzleILi1ELi4ELi3EEENS4_18smem_ptr_flag_bitsILi8EEENST_INS5_IJNSA_ILi8EEESH_EEENS5_IJSH_SB_EEEEEEEvNS4_8identityES12_S1C_vS1D_EENS_8epilogue10collective6detail29Sm90TmaWarpSpecializedAdapterINS1G_15DefaultEpilogueISJ_SK_SK_NS1F_6thread17LinearCombinationISJ_Li1EffLNS1K_9ScaleType4KindE0ELNS_15FloatRoundStyleE2ESJ_EENS1_15EpilogueDefaultEEEEEvvEEEEvNT_6ParamsE,@function
        .size           _ZN7cutlass13device_kernelINS_4gemm6kernel13GemmUniversalIN4cute5tupleIJiiiiEEENS1_10collective13CollectiveMmaINS1_37MainloopSm90TmaGmmaWarpSpecializedFP8ILi5ENS5_IJNS4_1CILi1EEESB_SB_EEENS1_35KernelTmaWarpSpecializedCooperativeEEENS5_IJNSA_ILi256EEENSA_ILi64EEENSA_ILi32EEEEEENS_12float_e5m2_tENS5_IJlSB_lEEESJ_SK_NS4_8TiledMMAINS4_8MMA_AtomIJNS4_4SM904GMMA30MMA_64x64x32_F32E5M2E5M2_SS_TNILNSO_7ScaleInE1ELSQ_1EEEEEENS4_6LayoutINS5_IJNSA_ILi2EEESB_SB_EEENS5_IJSB_NSA_ILi0EEESW_EEEEENS5_IJNS4_10UnderscoreESZ_SZ_EEEEENS4_13SM90_TMA_LOADENS4_14ComposedLayoutINS4_7SwizzleILi1ELi4ELi3EEENS4_18smem_ptr_flag_bitsILi8EEENST_INS5_IJNSA_ILi8EEESH_EEENS5_IJSH_SB_EEEEEEEvNS4_8identityES12_S1C_vS1D_EENS_8epilogue10collective6detail29Sm90TmaWarpSpecializedAdapterINS1G_15DefaultEpilogueISJ_SK_SK_NS1F_6thread17LinearCombinationISJ_Li1EffLNS1K_9ScaleType4KindE0ELNS_15FloatRoundStyleE2ESJ_EENS1_15EpilogueDefaultEEEEEvvEEEEvNT_6ParamsE,(.L_x_203 - _ZN7cutlass13device_kernelINS_4gemm6kernel13GemmUniversalIN4cute5tupleIJiiiiEEENS1_10collective13CollectiveMmaINS1_37MainloopSm90TmaGmmaWarpSpecializedFP8ILi5ENS5_IJNS4_1CILi1EEESB_SB_EEENS1_35KernelTmaWarpSpecializedCooperativeEEENS5_IJNSA_ILi256EEENSA_ILi64EEENSA_ILi32EEEEEENS_12float_e5m2_tENS5_IJlSB_lEEESJ_SK_NS4_8TiledMMAINS4_8MMA_AtomIJNS4_4SM904GMMA30MMA_64x64x32_F32E5M2E5M2_SS_TNILNSO_7ScaleInE1ELSQ_1EEEEEENS4_6LayoutINS5_IJNSA_ILi2EEESB_SB_EEENS5_IJSB_NSA_ILi0EEESW_EEEEENS5_IJNS4_10UnderscoreESZ_SZ_EEEEENS4_13SM90_TMA_LOADENS4_14ComposedLayoutINS4_7SwizzleILi1ELi4ELi3EEENS4_18smem_ptr_flag_bitsILi8EEENST_INS5_IJNSA_ILi8EEESH_EEENS5_IJSH_SB_EEEEEEEvNS4_8identityES12_S1C_vS1D_EENS_8epilogue10collective6detail29Sm90TmaWarpSpecializedAdapterINS1G_15DefaultEpilogueISJ_SK_SK_NS1F_6thread17LinearCombinationISJ_Li1EffLNS1K_9ScaleType4KindE0ELNS_15FloatRoundStyleE2ESJ_EENS1_15EpilogueDefaultEEEEEvvEEEEvNT_6ParamsE)
        .other          _ZN7cutlass13device_kernelINS_4gemm6kernel13GemmUniversalIN4cute5tupleIJiiiiEEENS1_10collective13CollectiveMmaINS1_37MainloopSm90TmaGmmaWarpSpecializedFP8ILi5ENS5_IJNS4_1CILi1EEESB_SB_EEENS1_35KernelTmaWarpSpecializedCooperativeEEENS5_IJNSA_ILi256EEENSA_ILi64EEENSA_ILi32EEEEEENS_12float_e5m2_tENS5_IJlSB_lEEESJ_SK_NS4_8TiledMMAINS4_8MMA_AtomIJNS4_4SM904GMMA30MMA_64x64x32_F32E5M2E5M2_SS_TNILNSO_7ScaleInE1ELSQ_1EEEEEENS4_6LayoutINS5_IJNSA_ILi2EEESB_SB_EEENS5_IJSB_NSA_ILi0EEESW_EEEEENS5_IJNS4_10UnderscoreESZ_SZ_EEEEENS4_13SM90_TMA_LOADENS4_14ComposedLayoutINS4_7SwizzleILi1ELi4ELi3EEENS4_18smem_ptr_flag_bitsILi8EEENST_INS5_IJNSA_ILi8EEESH_EEENS5_IJSH_SB_EEEEEEEvNS4_8identityES12_S1C_vS1D_EENS_8epilogue10collective6detail29Sm90TmaWarpSpecializedAdapterINS1G_15DefaultEpilogueISJ_SK_SK_NS1F_6thread17LinearCombinationISJ_Li1EffLNS1K_9ScaleType4KindE0ELNS_15FloatRoundStyleE2ESJ_EENS1_15EpilogueDefaultEEEEEvvEEEEvNT_6ParamsE,@"STO_CUDA_ENTRY STV_DEFAULT"
_ZN7cutlass13device_kernelINS_4gemm6kernel13GemmUniversalIN4cute5tupleIJiiiiEEENS1_10collective13CollectiveMmaINS1_37MainloopSm90TmaGmmaWarpSpecializedFP8ILi5ENS5_IJNS4_1CILi1EEESB_SB_EEENS1_35KernelTmaWarpSpecializedCooperativeEEENS5_IJNSA_ILi256EEENSA_ILi64EEENSA_ILi32EEEEEENS_12float_e5m2_tENS5_IJlSB_lEEESJ_SK_NS4_8TiledMMAINS4_8MMA_AtomIJNS4_4SM904GMMA30MMA_64x64x32_F32E5M2E5M2_SS_TNILNSO_7ScaleInE1ELSQ_1EEEEEENS4_6LayoutINS5_IJNSA_ILi2EEESB_SB_EEENS5_IJSB_NSA_ILi0EEESW_EEEEENS5_IJNS4_10UnderscoreESZ_SZ_EEEEENS4_13SM90_TMA_LOADENS4_14ComposedLayoutINS4_7SwizzleILi1ELi4ELi3EEENS4_18smem_ptr_flag_bitsILi8EEENST_INS5_IJNSA_ILi8EEESH_EEENS5_IJSH_SB_EEEEEEEvNS4_8identityES12_S1C_vS1D_EENS_8epilogue10collective6detail29Sm90TmaWarpSpecializedAdapterINS1G_15DefaultEpilogueISJ_SK_SK_NS1F_6thread17LinearCombinationISJ_Li1EffLNS1K_9ScaleType4KindE0ELNS_15FloatRoundStyleE2ESJ_EENS1_15EpilogueDefaultEEEEEvvEEEEvNT_6ParamsE:
[----:B------:R-:W-:Y:S01]  /*0000*/  LDC R1, c[0x0][0x28] ;  /* 0x00000a00ff017b82 */ /* 0x000fe20000000800 */
[----:B------:R-:W0:Y:S01]  /*0010*/  S2R R0, SR_TID.X ;  /* 0x0000000000007919 */ /* 0x000e220000002100 */
[----:B------:R-:W-:Y:S01]  /*0020*/  ELECT P0, URZ, PT ;  /* 0x00000000003f782f */ /* 0x000fe20003800000 */
[----:B------:R-:W-:Y:S01]  /*0030*/  BSSY B0, `(.L_x_0) ;  /* 0x000000f000007945 */ /* 0x000fe20003800000 */
[--C-:B0-----:R-:W-:Y:S02]  /*0040*/  SHF.R.U32.HI R2, RZ, 0x5, R0.reuse ;  /* 0x00000005ff027819 */ /* 0x101fe40000011600 */
[----:B------:R-:W-:-:S03]  /*0050*/  SHF.R.U32.HI R3, RZ, 0x7, R0 ;  /* 0x00000007ff037819 */ /* 0x000fc60000011600 */
[----:B------:R-:W0:Y:S04]  /*0060*/  SHFL.IDX PT, R5, R2, RZ, 0x1f ;  /* 0x00001fff02057589 */ /* 0x000e2800000e0000 */
[----:B------:R1:W2:Y:S01]  /*0070*/  SHFL.IDX PT, R6, R3, RZ, 0x1f ;  /* 0x00001fff03067589 */ /* 0x0002a200000e0000 */
[----:B0-----:R-:W-:-:S13]  /*0080*/  ISETP.NE.OR P0, PT, R5, RZ, !P0 ;  /* 0x000000ff0500720c */ /* 0x001fda0004705670 */
[----:B-12---:R-:W-:Y:S05]  /*0090*/  @P0 BRA `(.L_x_1) ;  /* 0x0000000000200947 */ /* 0x006fea0003800000 */
[----:B------:R-:W-:Y:S02]  /*00a0*/  ULDC.64 UR4, c[0x0][0x198] ;  /* 0x0000660000047ab9 */ /* 0x000fe40000000a00 */
[----:B------:R-:W-:Y:S02]  /*00b0*/  UIADD3 UR6, UP0, UR4, 0xf0, URZ ;  /* 0x000000f004067890 */ /* 0x000fe4000ff1e03f */
[----:B------:R-:W-:Y:S02]  /*00c0*/  UIADD3 UR4, UP1, UR4, 0x1f0, URZ ;  /* 0x000001f004047890 */ /* 0x000fe4000ff3e03f */
[----:B------:R-:W-:Y:S02]  /*00d0*/  UIADD3.X UR7, URZ, UR5, URZ, UP0, !UPT ;  /* 0x000000053f077290 */ /* 0x000fe400087fe43f */
[----:B------:R-:W-:-:S07]  /*00e0*/  UIADD3.X UR5, URZ, UR5, URZ, UP1, !UPT ;  /* 0x000000053f057290 */ /* 0x000fce0008ffe43f */
[----:B------:R0:W-:Y:S02]  /*00f0*/  UTMACCTL.PF [UR6] ;  /* 0x00000000060079b9 */ /* 0x0001e40008040000 */
[----:B------:R0:W-:Y:S02]  /*0100*/  UTMACCTL.PF [UR4] ;  /* 0x00000000040079b9 */ /* 0x0001e40008040000 */
[----:B0-----:R-:W-:Y:S01]  /*0110*/  NOP ;  /* 0x0000000000007918 */ /* 0x001fe20000000000 */
.L_x_1:
[----:B------:R-:W-:Y:S05]  /*0120*/  BSYNC B0 ;  /* 0x0000000000007941 */ /* 0x000fea0003800000 */
.L_x_0:
[----:B------:R-:W0:Y:S02]  /*0130*/  SHFL.IDX PT, R3, R2, RZ, 0x1f ;  /* 0x00001fff02037589 */ /* 0x000e2400000e0000 */
[----:B0-----:R-:W-:-:S13]  /*0140*/  ISETP.NE.AND P0, PT, R3, RZ, PT ;  /* 0x000000ff0300720c */ /* 0x001fda0003f05270 */
[----:B------:R-:W-:Y:S05]  /*0150*/  @P0 BRA `(.L_x_2) ;  /* 0x0000000000600947 */ /* 0x000fea0003800000 */
[----:B------:R-:W0:Y:S01]  /*0160*/  S2UR UR8, SR_CgaCtaId ;  /* 0x00000000000879c3 */ /* 0x000e220000008800 */
[----:B------:R-:W-:Y:S01]  /*0170*/  UMOV UR4, 0x400 ;  /* 0x0000040000047882 */ /* 0x000fe20000000000 */
[----:B------:R-:W-:Y:S01]  /*0180*/  UMOV UR5, 0x1 ;  /* 0x0000000100057882 */ /* 0x000fe20000000000 */
[----:B------:R-:W-:Y:S01]  /*0190*/  UMOV UR6, 0x100 ;  /* 0x0000010000067882 */ /* 0x000fe20000000000 */
[----:B------:R-:W-:Y:S01]  /*01a0*/  ELECT P0, URZ, PT ;  /* 0x00000000003f782f */ /* 0x000fe20003800000 */
[----:B------:R-:W-:-:S04]  /*01b0*/  UIADD3 UR6, -UR6, 0x100000, URZ ;  /* 0x0010000006067890 */ /* 0x000fc8000fffe13f */
[----:B------:R-:W-:Y:S02]  /*01c0*/  USHF.L.U32 UR7, UR6, 0xb, URZ ;  /* 0x0000000b06077899 */ /* 0x000fe4000800063f */
[----:B------:R-:W-:Y:S02]  /*01d0*/  USHF.L.U32 UR6, UR6, 0x1, URZ ;  /* 0x0000000106067899 */ /* 0x000fe4000800063f */
[----:B0-----:R-:W-:Y:S02]  /*01e0*/  ULEA UR8, UR8, UR4, 0x18 ;  /* 0x0000000408087291 */ /* 0x001fe4000f8ec03f */
[----:B------:R-:W-:-:S04]  /*01f0*/  UIADD3 UR4, -UR5, 0x100000, URZ ;  /* 0x0010000005047890 */ /* 0x000fc8000fffe13f */
[----:B------:R-:W-:Y:S02]  /*0200*/  USHF.L.U32 UR5, UR4, 0xb, URZ ;  /* 0x0000000b04057899 */ /* 0x000fe4000800063f */
[----:B------:R-:W-:Y:S01]  /*0210*/  USHF.L.U32 UR4, UR4, 0x1, URZ ;  /* 0x0000000104047899 */ /* 0x000fe2000800063f */
[----:B------:R-:W0:Y:S11]  /*0220*/  FENCE.VIEW.ASYNC.S ;  /* 0x00000000000073c6 */ /* 0x000e360000000000 */
[----:B0-----:R0:W1:Y:S01]  /*0230*/  SYNCS.EXCH.64 URZ, [UR8], UR4 ;  /* 0x00000004083f75b2 */ /* 0x0010620008000100 */
[----:B------:R0:W2:Y:S01]  /*0240*/  SYNCS.EXCH.64 URZ, [UR8+0x28], UR6 ;  /* 0x00002806083f75b2 */ /* 0x0000a20008000100 */
[----:B------:R0:W3:Y:S01]  /*0250*/  SYNCS.EXCH.64 URZ, [UR8+0x8], UR4 ;  /* 0x00000804083f75b2 */ /* 0x0000e20008000100 */
[----:B------:R0:W4:Y:S01]  /*0260*/  SYNCS.EXCH.64 URZ, [UR8+0x30], UR6 ;  /* 0x00003006083f75b2 */ /* 0x0001220008000100 */
[----:B------:R0:W0:Y:S01]  /*0270*/  SYNCS.EXCH.64 URZ, [UR8+0x10], UR4 ;  /* 0x00001004083f75b2 */ /* 0x0000220008000100 */
[----:B------:R0:W0:Y:S01]  /*0280*/  SYNCS.EXCH.64 URZ, [UR8+0x38], UR6 ;  /* 0x00003806083f75b2 */ /* 0x0000220008000100 */
[----:B------:R0:W0:Y:S01]  /*0290*/  SYNCS.EXCH.64 URZ, [UR8+0x18], UR4 ;  /* 0x00001804083f75b2 */ /* 0x0000220008000100 */
[----:B------:R0:W0:Y:S01]  /*02a0*/  SYNCS.EXCH.64 URZ, [UR8+0x40], UR6 ;  /* 0x00004006083f75b2 */ /* 0x0000220008000100 */
[----:B------:R0:W0:Y:S01]  /*02b0*/  SYNCS.EXCH.64 URZ, [UR8+0x20], UR4 ;  /* 0x00002004083f75b2 */ /* 0x0000220008000100 */
[----:B------:R0:W0:Y:S01]  /*02c0*/  SYNCS.EXCH.64 URZ, [UR8+0x48], UR6 ;  /* 0x00004806083f75b2 */ /* 0x0000220008000100 */
[----:B------:R-:W-:Y:S01]  /*02d0*/  NOP ;  /* 0x0000000000007918 */ /* 0x000fe20000000000 */
.L_x_2:
[----:B------:R-:W5:Y:S01]  /*02e0*/  SHFL.IDX PT, R2, R2, RZ, 0x1f ;  /* 0x00001fff02027589 */ /* 0x000f6200000e0000 */
[----:B------:R-:W1:Y:S01]  /*02f0*/  LDC R3, c[0x0][0x65c] ;  /* 0x00019700ff037b82 */ /* 0x000e620000000800 */
[----:B------:R-:W-:Y:S02]  /*0300*/  ELECT P0, URZ, PT ;  /* 0x00000000003f782f */ /* 0x000fe40003800000 */
[----:B------:R-:W-:Y:S01]  /*0310*/  SHF.R.S32.HI R4, RZ, 0x1f, R5 ;  /* 0x0000001fff047819 */ /* 0x000fe20000011405 */
[----:B------:R-:W2:Y:S01]  /*0320*/  S2R R10, SR_CTAID.Y ;  /* 0x00000000000a7919 */ /* 0x000ea20000002600 */
[----:B0-----:R-:W-:Y:S01]  /*0330*/  UMOV UR4, 0x20 ;  /* 0x0000002000047882 */ /* 0x001fe20000000000 */
[C---:B------:R-:W-:Y:S01]  /*0340*/  ISETP.NE.AND P2, PT, R6.reuse, RZ, PT ;  /* 0x000000ff0600720c */ /* 0x040fe20003f45270 */
[----:B------:R-:W-:Y:S01]  /*0350*/  VIADD R11, R6, 0xffffffff ;  /* 0xffffffff060b7836 */ /* 0x000fe20000000000 */
[----:B------:R-:W0:Y:S01]  /*0360*/  S2R R8, SR_CTAID.X ;  /* 0x0000000000087919 */ /* 0x000e220000002500 */
[----:B------:R-:W-:Y:S01]  /*0370*/  LEA.HI R4, R4, R5, RZ, 0x2 ;  /* 0x0000000504047211 */ /* 0x000fe200078f10ff */
[----:B------:R-:W-:Y:S01]  /*0380*/  NOP ;  /* 0x0000000000007918 */ /* 0x000fe20000000000 */
[----:B------:R-:W-:Y:S01]  /*0390*/  NOP ;  /* 0x0000000000007918 */ /* 0x000fe20000000000 */
[----:B------:R-:W-:-:S02]  /*03a0*/  ISETP.GE.U32.AND P1, PT, R11, 0x2, PT ;  /* 0x000000020b00780c */ /* 0x000fc40003f26070 */
[----:B------:R-:W-:-:S05]  /*03b0*/  LOP3.LUT R4, R4, 0xfffffffc, RZ, 0xc0, !PT ;  /* 0xfffffffc04047812 */ /* 0x000fca00078ec0ff */
[----:B------:R-:W-:Y:S01]  /*03c0*/  IMAD.IADD R5, R5, 0x1, -R4 ;  /* 0x0000000105057824 */ /* 0x000fe200078e0a04 */
[----:B-----5:R-:W-:Y:S02]  /*03d0*/  ISETP.NE.OR P0, PT, R2, RZ, !P0 ;  /* 0x000000ff0200720c */ /* 0x020fe40004705670 */
[----:B-1----:R-:W-:-:S11]  /*03e0*/  ISETP.NE.AND P3, PT, R3, 0x1, PT ;  /* 0x000000010300780c */ /* 0x002fd60003f65270 */
[----:B------:R-:W-:Y:S01]  /*03f0*/  VOTEU.ALL UP0, P0 ;  /* 0x00000000003f7886 */ /* 0x000fe20000000000 */
[----:B------:R-:W-:Y:S01]  /*0400*/  VOTEU.ALL UP1, P0 ;  /* 0x00000000003f7886 */ /* 0x000fe20000020000 */
[----:B------:R-:W0:Y:S01]  /*0410*/  @P3 LDC R9, c[0x0][0x10] ;  /* 0x00000400ff093b82 */ /* 0x000e220000000800 */
[----:B--2---:R-:W-:Y:S02]  /*0420*/  @P3 IMAD.MOV.U32 R2, RZ, RZ, R10 ;  /* 0x000000ffff023224 */ /* 0x004fe400078e000a */
[----:B------:R-:W-:Y:S01]  /*0430*/  @!UP0 UMOV UR6, 0x400 ;  /* 0x0000040000068882 */ /* 0x000fe20000000000 */
[----:B------:R-:W-:-:S04]  /*0440*/  @!UP0 UIADD3 UR4, -UR4, 0x100000, URZ ;  /* 0x0010000004048890 */ /* 0x000fc8000fffe13f */
[----:B------:R-:W-:Y:S02]  /*0450*/  @!UP0 USHF.L.U32 UR5, UR4, 0xb, URZ ;  /* 0x0000000b04058899 */ /* 0x000fe4000800063f */
[----:B------:R-:W-:Y:S01]  /*0460*/  @!UP0 USHF.L.U32 UR4, UR4, 0x1, URZ ;  /* 0x0000000104048899 */ /* 0x000fe2000800063f */
[----:B------:R-:W-:Y:S02]  /*0470*/  @P3 IMAD.MOV.U32 R3, RZ, RZ, RZ ;  /* 0x000000ffff033224 */ /* 0x000fe400078e00ff */
[----:B------:R-:W-:Y:S01]  /*0480*/  @P3 IMAD.MOV.U32 R13, RZ, RZ, RZ ;  /* 0x000000ffff0d3224 */ /* 0x000fe200078e00ff */
[----:B------:R-:W1:Y:S08]  /*0490*/  @!UP0 S2UR UR7, SR_CgaCtaId ;  /* 0x00000000000789c3 */ /* 0x000e700000008800 */
[----:B------:R-:W2:Y:S01]  /*04a0*/  @!P3 LDC R7, c[0x0][0xc] ;  /* 0x00000300ff07bb82 */ /* 0x000ea20000000800 */
[----:B0-----:R-:W-:-:S04]  /*04b0*/  @P3 IMAD.WIDE.U32 R2, R8, R9, R2 ;  /* 0x0000000908023225 */ /* 0x001fc800078e0002 */
[----:B------:R-:W-:Y:S02]  /*04c0*/  IMAD.MOV.U32 R9, RZ, RZ, RZ ;  /* 0x000000ffff097224 */ /* 0x000fe400078e00ff */
[----:B------:R-:W-:Y:S01]  /*04d0*/  @P3 IMAD.IADD R3, R3, 0x1, R13 ;  /* 0x0000000103033824 */ /* 0x000fe200078e020d */
[----:B-1----:R-:W-:Y:S01]  /*04e0*/  @!UP0 ULEA UR6, UR7, UR6, 0x18 ;  /* 0x0000000607068291 */ /* 0x002fe2000f8ec03f */
[----:B------:R-:W-:Y:S01]  /*04f0*/  VOTEU.ALL UP0, P0 ;  /* 0x00000000003f7886 */ /* 0x000fe20000000000 */
[----:B------:R-:W-:-:S04]  /*0500*/  ISETP.NE.AND P0, PT, R5, 0x3, PT ;  /* 0x000000030500780c */ /* 0x000fc80003f05270 */
[----:B------:R-:W-:-:S04]  /*0510*/  ISETP.EQ.OR P0, PT, R5, RZ, !P0 ;  /* 0x000000ff0500720c */ /* 0x000fc80004702670 */
[----:B------:R-:W-:Y:S01]  /*0520*/  ISETP.EQ.AND P0, PT, R6, RZ, P0 ;  /* 0x000000ff0600720c */ /* 0x000fe20000702270 */
[----:B------:R-:W0:Y:S02]  /*0530*/  FENCE.VIEW.ASYNC.S ;  /* 0x00000000000073c6 */ /* 0x000e240000000000 */
[----:B0-----:R0:W3:Y:S01]  /*0540*/  @!UP0 SYNCS.EXCH.64 URZ, [UR6+0x60], UR4 ;  /* 0x00006004063f85b2 */ /* 0x0010e20008000100 */
[----:B--2---:R-:W-:Y:S01]  /*0550*/  @!P3 IMAD.WIDE.U32 R6, R7, R10, R8 ;  /* 0x0000000a0706b225 */ /* 0x004fe200078e0008 */
[----:B------:R-:W-:-:S03]  /*0560*/  SEL R4, RZ, 0x1, !P0 ;  /* 0x00000001ff047807 */ /* 0x000fc60004000000 */
[----:B------:R-:W-:Y:S02]  /*0570*/  @!P3 IMAD.MOV.U32 R2, RZ, RZ, R6 ;  /* 0x000000ffff02b224 */ /* 0x000fe400078e0006 */
[----:B------:R-:W-:Y:S01]  /*0580*/  @!P3 IMAD.MOV.U32 R3, RZ, RZ, R7 ;  /* 0x000000ffff03b224 */ /* 0x000fe200078e0007 */
[----:B------:R-:W-:Y:S01]  /*0590*/  SEL R4, R4, 0x2, P1 ;  /* 0x0000000204047807 */ /* 0x000fe20000800000 */
[----:B------:R0:W3:Y:S01]  /*05a0*/  @!UP1 SYNCS.EXCH.64 URZ, [UR6+0x68], UR4 ;  /* 0x00006804063f95b2 */ /* 0x0000e20008000100 */
[----:B------:R-:W-:Y:S01]  /*05b0*/  NOP ;  /* 0x0000000000007918 */ /* 0x000fe20000000000 */
[----:B---34-:R-:W-:Y:S06]  /*05c0*/  BAR.SYNC.DEFER_BLOCKING 0x0 ;  /* 0x0000000000007b1d */ /* 0x018fec0000010000 */
[----:B------:R-:W-:Y:S05]  /*05d0*/  @!P2 BRA `(.L_x_3) ;  /* 0x0000007400b8a947 */ /* 0x000fea0003800000 */
[----:B------:R-:W-:-:S13]  /*05e0*/  ISETP.GT.U32.AND P0, PT, R11, 0x1, PT ;  /* 0x000000010b00780c */ /* 0x000fda0003f04070 */
[----:B0-----:R-:W-:Y:S05]  /*05f0*/  @P0 EXIT ;  /* 0x000000000000094d */ /* 0x001fea0003800000 */
[----:B------:R-:W-:Y:S01]  /*0600*/  ULDC.64 UR4, c[0x0][0x650] ;  /* 0x0001940000047ab9 */ /* 0x000fe20000000a00 */
[----:B------:R-:W-:Y:S01]  /*0610*/  PRMT R12, RZ, 0x7610, R12 ;  /* 0x00007610ff0c7816 */ /* 0x000fe2000000000c */
[----:B------:R-:W-:Y:S01]  /*0620*/  IMAD.MOV.U32 R6, RZ, RZ, -0x1 ;  /* 0xffffffffff067424 */ /* 0x000fe200078e00ff */
[----:B------:R-:W-:Y:S01]  /*0630*/  ISETP.GE.U32.AND P0, PT, R2, UR4, PT ;  /* 0x0000000402007c0c */ /* 0x000fe2000bf06070 */
[----:B------:R-:W-:Y:S02]  /*0640*/  IMAD.MOV.U32 R7, RZ, RZ, -0x1 ;  /* 0xffffffffff077424 */ /* 0x000fe400078e00ff */
[----:B------:R-:W-:Y:S01]  /*0650*/  IMAD.MOV.U32 R5, RZ, RZ, -0x1 ;  /* 0xffffffffff057424 */ /* 0x000fe200078e00ff */
[----:B------:R-:W-:-:S13]  /*0660*/  ISETP.GE.U32.AND.EX P0, PT, R3, UR5, PT, P0 ;  /* 0x0000000503007c0c */ /* 0x000fda000bf06100 */
[----:B------:R-:W-:Y:S05]  /*0670*/  @P0 BRA `(.L_x_4) ;  /* 0x00000004005c0947 */ /* 0x000fea0003800000 */
[----:B------:R-:W0:Y:S01]  /*0680*/  LDC.64 R16, c[0x0][0x628] ;  /* 0x00018a00ff107b82 */ /* 0x000e220000000a00 */
[----:B------:R-:W-:Y:S02]  /*0690*/  IMAD.MOV.U32 R6, RZ, RZ, R2 ;  /* 0x000000ffff067224 */ /* 0x000fe400078e0002 */
[----:B------:R-:W-:-:S05]  /*06a0*/  IMAD.MOV.U32 R7, RZ, RZ, R3 ;  /* 0x000000ffff077224 */ /* 0x000fca00078e0003 */
[----:B------:R-:W1:Y:S08]  /*06b0*/  LDC R18, c[0x0][0x630] ;  /* 0x00018c00ff127b82 */ /* 0x000e700000000800 */
[----:B------:R-:W2:Y:S01]  /*06c0*/  LDC.64 R20, c[0x0][0x620] ;  /* 0x00018800ff147b82 */ /* 0x000ea20000000a00 */
[----:B0-----:R-:W-:-:S04]  /*06d0*/  ISETP.NE.U32.AND P0, PT, R16, RZ, PT ;  /* 0x000000ff1000720c */ /* 0x001fc80003f05070 */
[----:B------:R-:W-:-:S13]  /*06e0*/  ISETP.NE.AND.EX P0, PT, R17, RZ, PT, P0 ;  /* 0x000000ff1100720c */ /* 0x000fda0003f05300 */
[----:B-12---:R-:W-:Y:S05]  /*06f0*/  @!P0 BRA `(.L_x_5) ;  /* 0x0000000000288947 */ /* 0x006fea0003800000 */
[----:B------:R-:W0:Y:S02]  /*0700*/  LDC R5, c[0x0][0x634] ;  /* 0x00018d00ff057b82 */ /* 0x000e240000000800 */
[----:B0-----:R-:W-:-:S05]  /*0710*/  IADD3 R5, P0, R2, R5, RZ ;  /* 0x0000000502057210 */ /* 0x001fca0007f1e0ff */
[----:B------:R-:W-:-:S04]  /*0720*/  IMAD.X R11, RZ, RZ, R3, P0 ;  /* 0x000000ffff0b7224 */ /* 0x000fc800000e0603 */
[----:B------:R-:W-:-:S04]  /*0730*/  IMAD.WIDE.U32 R6, R11, R16, RZ ;  /* 0x000000100b067225 */ /* 0x000fc800078e00ff */
[----:B------:R-:W-:-:S04]  /*0740*/  IMAD.WIDE.U32 R12, P0, R5, R17, R6 ;  /* 0x00000011050c7225 */ /* 0x000fc80007800006 */
[----:B------:R-:W-:-:S04]  /*0750*/  IMAD.WIDE.U32 R6, R5, R16, RZ ;  /* 0x0000001005067225 */ /* 0x000fc800078e00ff */
[----:B------:R-:W-:Y:S01]  /*0760*/  IMAD.X R15, RZ, RZ, RZ, P0 ;  /* 0x000000ffff0f7224 */ /* 0x000fe200000e06ff */
[----:B------:R-:W-:Y:S01]  /*0770*/  IADD3 RZ, P0, R7, R12, RZ ;  /* 0x0000000c07ff7210 */ /* 0x000fe20007f1e0ff */
[----:B------:R-:W-:-:S04]  /*0780*/  IMAD.MOV.U32 R14, RZ, RZ, R13 ;  /* 0x000000ffff0e7224 */ /* 0x000fc800078e000d */
[----:B------:R-:W-:-:S08]  /*0790*/  IMAD.WIDE.U32.X R6, R11, R17, R14, P0 ;  /* 0x000000110b067225 */ /* 0x000fd000000e040e */
.L_x_5:
[--C-:B------:R-:W-:Y:S01]  /*07a0*/  SHF.R.U64 R26, R6, R18, R7.reuse ;  /* 0x00000012061a7219 */ /* 0x100fe20000001207 */
[----:B------:R-:W0:Y:S01]  /*07b0*/  LDC.64 R22, c[0x0][0x640] ;  /* 0x00019000ff167b82 */ /* 0x000e220000000a00 */
[----:B------:R-:W-:Y:S01]  /*07c0*/  I2FP.F32.U32 R5, R8 ;  /* 0x0000000800057245 */ /* 0x000fe20000201000 */
[----:B------:R-:W-:Y:S01]  /*07d0*/  ULDC UR4, c[0x0][0x150] ;  /* 0x0000540000047ab9 */ /* 0x000fe20000000800 */
[----:B------:R-:W-:Y:S02]  /*07e0*/  SHF.R.U32.HI R6, RZ, R18, R7 ;  /* 0x00000012ff067219 */ /* 0x000fe40000011607 */
[----:B------:R-:W-:Y:S01]  /*07f0*/  IADD3 R11, P0, RZ, -R26, RZ ;  /* 0x8000001aff0b7210 */ /* 0x000fe20007f1e0ff */
[----:B------:R-:W-:Y:S01]  /*0800*/  FMUL R5, R5, UR4 ;  /* 0x0000000405057c20 */ /* 0x000fe20008400000 */
[----:B------:R-:W-:Y:S01]  /*0810*/  ULDC UR4, c[0x0][0x154] ;  /* 0x0000550000047ab9 */ /* 0x000fe20000000800 */
[----:B------:R-:W1:Y:S02]  /*0820*/  LDC R14, c[0x0][0x618] ;  /* 0x00018600ff0e7b82 */ /* 0x000e640000000800 */
[----:B------:R-:W-:-:S02]  /*0830*/  IMAD.X R13, RZ, RZ, ~R6, P0 ;  /* 0x000000ffff0d7224 */ /* 0x000fc400000e0e06 */
[----:B------:R-:W2:Y:S01]  /*0840*/  F2I.U32.TRUNC.NTZ R5, R5 ;  /* 0x0000000500057305 */ /* 0x000ea2000020f000 */
[----:B------:R-:W-:-:S03]  /*0850*/  IMAD.WIDE.U32 R6, R11, R20, R2 ;  /* 0x000000140b067225 */ /* 0x000fc600078e0002 */
[----:B------:R-:W3:Y:S01]  /*0860*/  LDC R9, c[0x0][0x144] ;  /* 0x00005100ff097b82 */ /* 0x000ee20000000800 */
[----:B------:R-:W-:-:S04]  /*0870*/  IMAD R12, R13, R20, RZ ;  /* 0x000000140d0c7224 */ /* 0x000fc800078e02ff */
[----:B------:R-:W-:Y:S02]  /*0880*/  IMAD R11, R11, R21, R12 ;  /* 0x000000150b0b7224 */ /* 0x000fe400078e020c */
[----:B------:R-:W-:Y:S01]  /*0890*/  IMAD.MOV.U32 R12, RZ, RZ, 0x1 ;  /* 0x00000001ff0c7424 */ /* 0x000fe200078e00ff */
[----:B------:R-:W4:Y:S01]  /*08a0*/  LDC R18, c[0x0][0x608] ;  /* 0x00018200ff127b82 */ /* 0x000f220000000800 */
[----:B------:R-:W-:Y:S01]  /*08b0*/  IMAD.IADD R11, R7, 0x1, R11 ;  /* 0x00000001070b7824 */ /* 0x000fe200078e020b */
[----:B0-----:R-:W-:Y:S01]  /*08c0*/  ISETP.NE.U32.AND P0, PT, R22, RZ, PT ;  /* 0x000000ff1600720c */ /* 0x001fe20003f05070 */
[----:B--2---:R-:W-:-:S03]  /*08d0*/  IMAD.MOV R7, RZ, RZ, -R5 ;  /* 0x000000ffff077224 */ /* 0x004fc600078e0a05 */
[----:B------:R-:W-:Y:S02]  /*08e0*/  ISETP.NE.AND.EX P0, PT, R23, RZ, PT, P0 ;  /* 0x000000ff1700720c */ /* 0x000fe40003f05300 */
[----:B------:R-:W0:Y:S01]  /*08f0*/  LDC R13, c[0x0][0x658] ;  /* 0x00019600ff0d7b82 */ /* 0x000e220000000800 */
[--C-:B-1----:R-:W-:Y:S02]  /*0900*/  SHF.R.U64 R16, R6, R14, R11.reuse ;  /* 0x0000000e06107219 */ /* 0x102fe4000000120b */
[----:B------:R-:W-:Y:S02]  /*0910*/  I2FP.F32.U32 R6, R10 ;  /* 0x0000000a00067245 */ /* 0x000fe40000201000 */
[----:B------:R-:W-:-:S03]  /*0920*/  SHF.R.U32.HI R11, RZ, R14, R11 ;  /* 0x0000000eff0b7219 */ /* 0x000fc6000001160b */
[----:B------:R-:W1:Y:S01]  /*0930*/  LDC R17, c[0x0][0x148] ;  /* 0x00005200ff117b82 */ /* 0x000e620000000800 */
[----:B---3--:R-:W-:Y:S02]  /*0940*/  IMAD R5, R9, R7, R8 ;  /* 0x0000000709057224 */ /* 0x008fe400078e0208 */
[----:B------:R-:W-:Y:S01]  /*0950*/  FMUL R7, R6, UR4 ;  /* 0x0000000406077c20 */ /* 0x000fe20008400000 */
[----:B------:R-:W-:-:S03]  /*0960*/  IMAD.MOV.U32 R6, RZ, RZ, -0x1 ;  /* 0xffffffffff067424 */ /* 0x000fc600078e00ff */
[----:B------:R2:W3:Y:S01]  /*0970*/  F2I.U32.TRUNC.NTZ R15, R7 ;  /* 0x00000007000f7305 */ /* 0x0004e2000020f000 */
[----:B------:R-:W1:Y:S01]  /*0980*/  LDC R21, c[0x0][0x600] ;  /* 0x00018000ff157b82 */ /* 0x000e620000000800 */
[-CC-:B----4-:R-:W-:Y:S02]  /*0990*/  SHF.R.U64 R27, R16, R18.reuse, R11.reuse ;  /* 0x00000012101b7219 */ /* 0x190fe4000000120b */
[----:B------:R-:W-:-:S05]  /*09a0*/  SHF.R.U32.HI R8, RZ, R18, R11 ;  /* 0x00000012ff087219 */ /* 0x000fca000001160b */
[----:B------:R-:W4:Y:S01]  /*09b0*/  LDC R20, c[0x0][0x648] ;  /* 0x00019200ff147b82 */ /* 0x000f220000000800 */
[-CC-:B0-----:R-:W-:Y:S02]  /*09c0*/  SHF.R.U64 R18, R27, R13.reuse, R8.reuse ;  /* 0x0000000d1b127219 */ /* 0x181fe40000001208 */
[-C--:B------:R-:W-:Y:S02]  /*09d0*/  SHF.L.U32 R6, R6, R13.reuse, RZ ;  /* 0x0000000d06067219 */ /* 0x080fe400000006ff */
[-C--:B------:R-:W-:Y:S02]  /*09e0*/  SHF.R.U32.HI R8, RZ, R13.reuse, R8 ;  /* 0x0000000dff087219 */ /* 0x080fe40000011608 */
[----:B------:R-:W-:Y:S01]  /*09f0*/  LOP3.LUT R14, RZ, R6, RZ, 0x33, !PT ;  /* 0x00000006ff0e7212 */ /* 0x000fe200078e33ff */
[----:B------:R-:W0:Y:S01]  /*0a00*/  LDC R25, c[0x0][0x638] ;  /* 0x00018e00ff197b82 */ /* 0x000e220000000800 */
[----:B------:R-:W-:Y:S01]  /*0a10*/  SHF.L.U32 R11, R12, R13, RZ ;  /* 0x0000000d0c0b7219 */ /* 0x000fe200000006ff */
[----:B------:R-:W-:-:S02]  /*0a20*/  IMAD.MOV.U32 R6, RZ, RZ, R18 ;  /* 0x000000ffff067224 */ /* 0x000fc400078e0012 */
[----:B--2---:R-:W-:-:S04]  /*0a30*/  IMAD.MOV.U32 R7, RZ, RZ, R8 ;  /* 0x000000ffff077224 */ /* 0x004fc800078e0008 */
[----:B------:R-:W2:Y:S01]  /*0a40*/  LDC R24, c[0x0][0x610] ;  /* 0x00018400ff187b82 */ /* 0x000ea20000000800 */
[----:B---3--:R-:W-:Y:S05]  /*0a50*/  @!P0 BRA `(.L_x_6) ;  /* 0x0000000000288947 */ /* 0x008fea0003800000 */
[----:B------:R-:W3:Y:S02]  /*0a60*/  LDC R13, c[0x0][0x64c] ;  /* 0x00019300ff0d7b82 */ /* 0x000ee40000000800 */
[----:B---3--:R-:W-:-:S05]  /*0a70*/  IADD3 R13, P0, R18, R13, RZ ;  /* 0x0000000d120d7210 */ /* 0x008fca0007f1e0ff */
        /* <DEDUP_REMOVED lines=8> */
.L_x_6:
[----:B----4-:R-:W-:Y:S01]  /*0b00*/  SHF.R.U64 R6, R6, R20, R7 ;  /* 0x0000001406067219 */ /* 0x010fe20000001207 */
[----:B-1----:R-:W-:Y:S01]  /*0b10*/  VIADD R7, R21, 0xffffffff ;  /* 0xffffffff15077836 */ /* 0x002fe20000000000 */
[----:B------:R-:W-:Y:S01]  /*0b20*/  LOP3.LUT R14, R27, R14, RZ, 0xc0, !PT ;  /* 0x0000000e1b0e7212 */ /* 0x000fe200078ec0ff */
[----:B------:R-:W-:Y:S02]  /*0b30*/  IMAD.MOV R15, RZ, RZ, -R15 ;  /* 0x000000ffff0f7224 */ /* 0x000fe400078e0a0f */
[----:B------:R-:W-:Y:S01]  /*0b40*/  IMAD.MOV R8, RZ, RZ, -R6 ;  /* 0x000000ffff087224 */ /* 0x000fe200078e0a06 */
[----:B------:R-:W-:Y:S01]  /*0b50*/  LOP3.LUT R7, R16, R7, RZ, 0xc0, !PT ;  /* 0x0000000710077212 */ /* 0x000fe200078ec0ff */
[----:B------:R-:W-:Y:S02]  /*0b60*/  IMAD R14, R11, R6, R14 ;  /* 0x000000060b0e7224 */ /* 0x000fe400078e020e */
[----:B------:R-:W-:Y:S02]  /*0b70*/  @P3 IMAD R5, R17, R15, R10 ;  /* 0x0000000f11053224 */ /* 0x000fe400078e020a */
[----:B0-----:R-:W-:-:S02]  /*0b80*/  IMAD R6, R8, R25, R18 ;  /* 0x0000001908067224 */ /* 0x001fc400078e0212 */
[----:B--2---:R-:W-:Y:S02]  /*0b90*/  IMAD R5, R14, R24, R5 ;  /* 0x000000180e057224 */ /* 0x004fe400078e0205 */
[----:B------:R-:W-:Y:S02]  /*0ba0*/  IMAD R6, R6, R21, R7 ;  /* 0x0000001506067224 */ /* 0x000fe400078e0207 */
[----:B------:R-:W-:-:S03]  /*0bb0*/  IMAD.MOV.U32 R12, RZ, RZ, 0x1 ;  /* 0x00000001ff0c7424 */ /* 0x000fc600078e00ff */
[----:B------:R-:W-:Y:S02]  /*0bc0*/  SEL R7, R6, R5, !P3 ;  /* 0x0000000506077207 */ /* 0x000fe40005800000 */
[----:B------:R-:W-:Y:S01]  /*0bd0*/  SEL R6, R5, R6, !P3 ;  /* 0x0000000605067207 */ /* 0x000fe20005800000 */
[----:B------:R-:W-:-:S07]  /*0be0*/  IMAD.MOV.U32 R5, RZ, RZ, R26 ;  /* 0x000000ffff057224 */ /* 0x000fce00078e001a */
.L_x_4:
[----:B------:R-:W-:-:S08]  /*0bf0*/  NOP ;  /* 0x0000000000007918 */ /* 0x000fd00000000000 */
[----:B------:R-:W0:Y:S02]  /*0c00*/  USETMAXREG.TRY_ALLOC.CTAPOOL UP0, 0xe8 ;  /* 0x000000e8000079c8 */ /* 0x000e240008000600 */
[----:B0-----:R-:W-:-:S13]  /*0c10*/  PLOP3.LUT P0, PT, PT, PT, UP0, 0x80, 0x0 ;  /* 0x000000000000781c */ /* 0x001fda0003f0f008 */
[----:B------:R-:W-:Y:S05]  /*0c20*/  @!P0 BRA `(.L_x_4) ;  /* 0xfffffffc00f08947 */ /* 0x000fea000383ffff */
[----:B------:R-:W-:Y:S01]  /*0c30*/  ULDC.64 UR4, c[0x0][0x598] ;  /* 0x0001660000047ab9 */ /* 0x000fe20000000a00 */
[----:B------:R-:W-:Y:S01]  /*0c40*/  ULDC.64 UR16, c[0x0][0x208] ;  /* 0x0000820000107ab9 */ /* 0x000fe20000000a00 */
[----:B------:R-:W-:-:S04]  /*0c50*/  ISETP.NE.U32.AND P0, PT, RZ, UR4, PT ;  /* 0x00000004ff007c0c */ /* 0x000fc8000bf05070 */
[----:B------:R-:W-:-:S13]  /*0c60*/  ISETP.NE.AND.EX P0, PT, RZ, UR5, PT, P0 ;  /* 0x00000005ff007c0c */ /* 0x000fda000bf05300 */
[----:B------:R-:W-:Y:S05]  /*0c70*/  @!P0 BRA `(.L_x_7) ;  /* 0x00000000001c8947 */ /* 0x000fea0003800000 */
[----:B------:R-:W0:Y:S02]  /*0c80*/  LDC.64 R8, c[0x0][0x598] ;  /* 0x00016600ff087b82 */ /* 0x000e240000000a00 */
[----:B0-----:R-:W2:Y:S02]  /*0c90*/  LDG.E.64 R8, desc[UR16][R8.64] ;  /* 0x0000001008087981 */ /* 0x001ea4000c1e1b00 */
[----:B--2---:R-:W-:-:S04]  /*0ca0*/  ISETP.NE.U32.AND P0, PT, R8, RZ, PT ;  /* 0x000000ff0800720c */ /* 0x004fc80003f05070 */
[----:B------:R-:W-:-:S13]  /*0cb0*/  ISETP.NE.AND.EX P0, PT, R9, RZ, PT, P0 ;  /* 0x000000ff0900720c */ /* 0x000fda0003f05300 */
[----:B------:R-:W-:Y:S05]  /*0cc0*/  @!P0 BRA `(.L_x_7) ;  /* 0x0000000000088947 */ /* 0x000fea0003800000 */
[----:B------:R0:W5:Y:S01]  /*0cd0*/  LD.E R8, desc[UR16][R8.64] ;  /* 0x0000001008087980 */ /* 0x000162000c101900 */
[----:B------:R-:W-:Y:S05]  /*0ce0*/  BRA `(.L_x_8) ;  /* 0x0000000000207947 */ /* 0x000fea0003800000 */
.L_x_7:
[----:B------:R-:W-:Y:S02]  /*0cf0*/  ULDC.64 UR4, c[0x0][0x588] ;  /* 0x0001620000047ab9 */ /* 0x000fe40000000a00 */
[----:B------:R-:W-:-:S04]  /*0d00*/  ISETP.NE.U32.AND P0, PT, RZ, UR4, PT ;  /* 0x00000004ff007c0c */ /* 0x000fc8000bf05070 */
[----:B------:R-:W-:-:S13]  /*0d10*/  ISETP.NE.AND.EX P0, PT, RZ, UR5, PT, P0 ;  /* 0x00000005ff007c0c */ /* 0x000fda000bf05300 */
[----:B------:R-:W-:Y:S05]  /*0d20*/  @!P0 BRA `(.L_x_9) ;  /* 0x00000000000c8947 */ /* 0x000fea0003800000 */
[----:B------:R-:W0:Y:S02]  /*0d30*/  LDC.64 R8, c[0x0][0x588] ;  /* 0x00016200ff087b82 */ /* 0x000e240000000a00 */
[----:B0-----:R1:W5:Y:S01]  /*0d40*/  LDG.E R8, desc[UR16][R8.64] ;  /* 0x0000001008087981 */ /* 0x001362000c1e1900 */
[----:B------:R-:W-:Y:S05]  /*0d50*/  BRA `(.L_x_8) ;  /* 0x0000000000047947 */ /* 0x000fea0003800000 */
.L_x_9:
[----:B------:R-:W2:Y:S02]  /*0d60*/  LDC R8, c[0x0][0x580] ;  /* 0x00016000ff087b82 */ /* 0x000ea40000000800 */
.L_x_8:
[----:B------:R-:W-:Y:S02]  /*0d70*/  ULDC.64 UR4, c[0x0][0x5a0] ;  /* 0x0001680000047ab9 */ /* 0x000fe40000000a00 */
[----:B------:R-:W-:-:S04]  /*0d80*/  ISETP.NE.U32.AND P0, PT, RZ, UR4, PT ;  /* 0x00000004ff007c0c */ /* 0x000fc8000bf05070 */
[----:B------:R-:W-:-:S13]  /*0d90*/  ISETP.NE.AND.EX P0, PT, RZ, UR5, PT, P0 ;  /* 0x00000005ff007c0c */ /* 0x000fda000bf05300 */
[----:B------:R-:W-:Y:S05]  /*0da0*/  @!P0 BRA `(.L_x_10) ;  /* 0x00000000001c8947 */ /* 0x000fea0003800000 */
[----:B------:R-:W3:Y:S02]  /*0db0*/  LDC.64 R10, c[0x0][0x5a0] ;  /* 0x00016800ff0a7b82 */ /* 0x000ee40000000a00 */
[----:B---3--:R-:W3:Y:S02]  /*0dc0*/  LDG.E.64 R10, desc[UR16][R10.64] ;  /* 0x000000100a0a7981 */ /* 0x008ee4000c1e1b00 */
[----:B---3--:R-:W-:-:S04]  /*0dd0*/  ISETP.NE.U32.AND P0, PT, R10, RZ, PT ;  /* 0x000000ff0a00720c */ /* 0x008fc80003f05070 */
[----:B------:R-:W-:-:S13]  /*0de0*/  ISETP.NE.AND.EX P0, PT, R11, RZ, PT, P0 ;  /* 0x000000ff0b00720c */ /* 0x000fda0003f05300 */
[----:B------:R-:W-:Y:S05]  /*0df0*/  @!P0 BRA `(.L_x_10) ;  /* 0x0000000000088947 */ /* 0x000fea0003800000 */
[----:B01----:R0:W5:Y:S01]  /*0e00*/  LD.E R9, desc[UR16][R10.64] ;  /* 0x000000100a097980 */ /* 0x003162000c101900 */
[----:B------:R-:W-:Y:S05]  /*0e10*/  BRA `(.L_x_11) ;  /* 0x0000000000207947 */ /* 0x000fea0003800000 */
.L_x_10:
[----:B------:R-:W-:Y:S02]  /*0e20*/  ULDC.64 UR4, c[0x0][0x590] ;  /* 0x0001640000047ab9 */ /* 0x000fe40000000a00 */
[----:B------:R-:W-:-:S04]  /*0e30*/  ISETP.NE.U32.AND P0, PT, RZ, UR4, PT ;  /* 0x00000004ff007c0c */ /* 0x000fc8000bf05070 */
[----:B------:R-:W-:-:S13]  /*0e40*/  ISETP.NE.AND.EX P0, PT, RZ, UR5, PT, P0 ;  /* 0x00000005ff007c0c */ /* 0x000fda000bf05300 */
[----:B------:R-:W-:Y:S05]  /*0e50*/  @!P0 BRA `(.L_x_12) ;  /* 0x00000000000c8947 */ /* 0x000fea0003800000 */
[----:B------:R-:W0:Y:S02]  /*0e60*/  LDC.64 R10, c[0x0][0x590] ;  /* 0x00016400ff0a7b82 */ /* 0x000e240000000a00 */
[----:B01----:R1:W5:Y:S01]  /*0e70*/  LDG.E R9, desc[UR16][R10.64] ;  /* 0x000000100a097981 */ /* 0x003362000c1e1900 */
[----:B------:R-:W-:Y:S05]  /*0e80*/  BRA `(.L_x_11) ;  /* 0x0000000000047947 */ /* 0x000fea0003800000 */
.L_x_12:
[----:B01----:R-:W3:Y:S02]  /*0e90*/  LDC R9, c[0x0][0x584] ;  /* 0x00016100ff097b82 */ /* 0x003ee40000000800 */
.L_x_11:
[----:B------:R-:W-:-:S13]  /*0ea0*/  LOP3.LUT P0, RZ, R12, 0xff, RZ, 0xc0, !PT ;  /* 0x000000ff0cff7812 */ /* 0x000fda000780c0ff */
[----:B------:R-:W-:Y:S05]  /*0eb0*/  @!P0 EXIT ;  /* 0x000000000000894d */ /* 0x000fea0003800000 */
[----:B------:R-:W-:Y:S01]  /*0ec0*/  ULDC UR4, c[0x0][0x28c] ;  /* 0x0000a30000047ab9 */ /* 0x000fe20000000800 */
[----:B------:R-:W-:Y:S01]  /*0ed0*/  LOP3.LUT R142, R4, 0x1, RZ, 0xfc, !PT ;  /* 0x00000001048e7812 */ /* 0x000fe200078efcff */
[----:B------:R-:W-:-:S04]  /*0ee0*/  UIADD3 UR4, UR4, 0x1f, URZ ;  /* 0x0000001f04047890 */ /* 0x000fc8000fffe03f */
[----:B------:R-:W-:-:S04]  /*0ef0*/  USHF.R.S32.HI UR5, URZ, 0x1f, UR4 ;  /* 0x0000001f3f057899 */ /* 0x000fc80008011404 */
[----:B------:R-:W-:-:S03]  /*0f00*/  ULEA.HI UR5, UR5, UR4, URZ, 0x5 ;  /* 0x0000000405057291 */ /* 0x000fc6000f8f283f */
[----:B------:R-:W-:Y:S01]  /*0f10*/  UMOV UR4, URZ ;  /* 0x0000003f00047c82 */ /* 0x000fe20008000000 */
[----:B------:R-:W-:-:S03]  /*0f20*/  USHF.R.S32.HI UR9, URZ, 0x5, UR5 ;  /* 0x000000053f097899 */ /* 0x000fc60008011405 */
[----:B------:R-:W-:-:S09]  /*0f30*/  UMOV UR5, URZ ;  /* 0x0000003f00057c82 */ /* 0x000fd20008000000 */
.L_x_165:
[----:B01----:R-:W-:Y:S01]  /*0f40*/  LOP3.LUT R10, R0, 0x80, RZ, 0xc0, !PT ;  /* 0x00000080000a7812 */ /* 0x003fe200078ec0ff */
[----:B------:R-:W0:Y:S01]  /*0f50*/  S2UR UR13, SR_CgaCtaId ;  /* 0x00000000000d79c3 */ /* 0x000e220000008800 */
[----:B------:R-:W-:Y:S01]  /*0f60*/  UMOV UR12, 0x400 ;  /* 0x00000400000c7882 */ /* 0x000fe20000000000 */
[----:B------:R-:W-:Y:S01]  /*0f70*/  UMOV UR6, URZ ;  /* 0x0000003f00067c82 */ /* 0x000fe20008000000 */
[----:B------:R-:W-:Y:S01]  /*0f80*/  SHF.R.U32.HI R10, RZ, 0x7, R10 ;  /* 0x00000007ff0a7819 */ /* 0x000fe2000001160a */
[----:B------:R-:W-:Y:S01]  /*0f90*/  UMOV UR7, URZ ;  /* 0x0000003f00077c82 */ /* 0x000fe20008000000 */
[----:B------:R-:W-:Y:S01]  /*0fa0*/  UMOV UR18, UR5 ;  /* 0x0000000500127c82 */ /* 0x000fe20008000000 */
[----:B------:R-:W-:Y:S02]  /*0fb0*/  CS2R R18, SRZ ;  /* 0x0000000000127805 */ /* 0x000fe4000001ff00 */
[----:B------:R-:W-:Y:S01]  /*0fc0*/  CS2R R16, SRZ ;  /* 0x0000000000107805 */ /* 0x000fe2000001ff00 */
[----:B------:R-:W1:Y:S01]  /*0fd0*/  LDC R11, c[0x0][0x28c] ;  /* 0x0000a300ff0b7b82 */ /* 0x000e620000000800 */
[----:B----4-:R-:W4:Y:S01]  /*0fe0*/  SHFL.IDX PT, R10, R10, RZ, 0x1f ;  /* 0x00001fff0a0a7589 */ /* 0x010f2200000e0000 */
[----:B------:R-:W-:-:S02]  /*0ff0*/  CS2R R20, SRZ ;  /* 0x0000000000147805 */ /* 0x000fc4000001ff00 */
[----:B------:R-:W-:Y:S02]  /*1000*/  CS2R R22, SRZ ;  /* 0x0000000000167805 */ /* 0x000fe4000001ff00 */
[----:B------:R-:W-:Y:S02]  /*1010*/  CS2R R88, SRZ ;  /* 0x0000000000587805 */ /* 0x000fe4000001ff00 */
[----:B------:R-:W-:Y:S02]  /*1020*/  CS2R R90, SRZ ;  /* 0x00000000005a7805 */ /* 0x000fe4000001ff00 */
[----:B------:R-:W-:Y:S02]  /*1030*/  CS2R R92, SRZ ;  /* 0x00000000005c7805 */ /* 0x000fe4000001ff00 */
[----:B------:R-:W-:Y:S02]  /*1040*/  CS2R R96, SRZ ;  /* 0x0000000000607805 */ /* 0x000fe4000001ff00 */
        /* <DEDUP_REMOVED lines=16> */
[----:B-1----:R-:W-:Y:S02]  /*1150*/  ISETP.GE.AND P0, PT, R11, 0x1, PT ;  /* 0x000000010b00780c */ /* 0x002fe40003f06270 */
[----:B------:R-:W-:Y:S02]  /*1160*/  CS2R R128, SRZ ;  /* 0x0000000000807805 */ /* 0x000fe4000001ff00 */
[----:B----4-:R-:W-:-:S02]  /*1170*/  R2UR UR8, R10 ;  /* 0x000000000a0872ca */ /* 0x010fc400000e0000 */
[----:B------:R-:W-:Y:S02]  /*1180*/  CS2R R130, SRZ ;  /* 0x0000000000827805 */ /* 0x000fe4000001ff00 */
[----:B------:R-:W-:Y:S02]  /*1190*/  CS2R R132, SRZ ;  /* 0x0000000000847805 */ /* 0x000fe4000001ff00 */
[----:B------:R-:W-:Y:S02]  /*11a0*/  CS2R R134, SRZ ;  /* 0x0000000000867805 */ /* 0x000fe4000001ff00 */
[----:B------:R-:W-:Y:S02]  /*11b0*/  CS2R R136, SRZ ;  /* 0x0000000000887805 */ /* 0x000fe4000001ff00 */
[----:B------:R-:W-:Y:S02]  /*11c0*/  CS2R R138, SRZ ;  /* 0x00000000008a7805 */ /* 0x000fe4000001ff00 */
[----:B------:R-:W-:Y:S01]  /*11d0*/  CS2R R140, SRZ ;  /* 0x00000000008c7805 */ /* 0x000fe2000001ff00 */
[----:B------:R-:W-:Y:S01]  /*11e0*/  IMAD.MOV.U32 R143, RZ, RZ, RZ ;  /* 0x000000ffff8f7224 */ /* 0x000fe200078e00ff */
[----:B------:R-:W-:Y:S01]  /*11f0*/  CS2R R56, SRZ ;  /* 0x0000000000387805 */ /* 0x000fe2000001ff00 */
[----:B------:R-:W-:Y:S01]  /*1200*/  IMAD.MOV.U32 R145, RZ, RZ, RZ ;  /* 0x000000ffff917224 */ /* 0x000fe200078e00ff */
[----:B------:R-:W-:Y:S01]  /*1210*/  CS2R R58, SRZ ;  /* 0x00000000003a7805 */ /* 0x000fe2000001ff00 */
[----:B--23--:R-:W-:Y:S01]  /*1220*/  IMAD.U32 R13, RZ, RZ, UR4 ;  /* 0x00000004ff0d7e24 */ /* 0x00cfe2000f8e00ff */
[----:B------:R-:W-:Y:S01]  /*1230*/  CS2R R60, SRZ ;  /* 0x00000000003c7805 */ /* 0x000fe2000001ff00 */
[----:B------:R-:W-:Y:S01]  /*1240*/  ULEA.HI UR10, UR8, UR8, URZ, 0x1 ;  /* 0x00000008080a7291 */ /* 0x000fe2000f8f083f */
[----:B------:R-:W-:-:S02]  /*1250*/  CS2R R62, SRZ ;  /* 0x00000000003e7805 */ /* 0x000fc4000001ff00 */
[----:B------:R-:W-:Y:S02]  /*1260*/  CS2R R64, SRZ ;  /* 0x0000000000407805 */ /* 0x000fe4000001ff00 */
[----:B------:R-:W-:Y:S01]  /*1270*/  CS2R R66, SRZ ;  /* 0x0000000000427805 */ /* 0x000fe2000001ff00 */
[----:B------:R-:W-:Y:S01]  /*1280*/  ULOP3.LUT UR11, UR10, 0x1ffffe, URZ, 0xc0, !UPT ;  /* 0x001ffffe0a0b7892 */ /* 0x000fe2000f8ec03f */
[----:B------:R-:W-:Y:S01]  /*1290*/  CS2R R68, SRZ ;  /* 0x0000000000447805 */ /* 0x000fe2000001ff00 */
[----:B0-----:R-:W-:Y:S01]  /*12a0*/  ULEA UR10, UR13, UR12, 0x18 ;  /* 0x0000000c0d0a7291 */ /* 0x001fe2000f8ec03f */
[----:B------:R-:W-:Y:S01]  /*12b0*/  CS2R R70, SRZ ;  /* 0x0000000000467805 */ /* 0x000fe2000001ff00 */
[----:B------:R-:W-:Y:S01]  /*12c0*/  UIADD3 UR11, UR8, -UR11, URZ ;  /* 0x8000000b080b7290 */ /* 0x000fe2000fffe03f */
[----:B------:R-:W-:Y:S02]  /*12d0*/  CS2R R72, SRZ ;  /* 0x0000000000487805 */ /* 0x000fe4000001ff00 */
[----:B------:R-:W-:Y:S01]  /*12e0*/  CS2R R74, SRZ ;  /* 0x00000000004a7805 */ /* 0x000fe2000001ff00 */
[----:B------:R-:W-:Y:S01]  /*12f0*/  UMOV UR8, URZ ;  /* 0x0000003f00087c82 */ /* 0x000fe20008000000 */
[----:B------:R-:W-:Y:S01]  /*1300*/  ULEA UR11, UR11, UR10, 0xb ;  /* 0x0000000a0b0b7291 */ /* 0x000fe2000f8e583f */
[----:B------:R-:W-:-:S02]  /*1310*/  CS2R R76, SRZ ;  /* 0x00000000004c7805 */ /* 0x000fc4000001ff00 */
[----:B------:R-:W-:Y:S02]  /*1320*/  CS2R R78, SRZ ;  /* 0x00000000004e7805 */ /* 0x000fe4000001ff00 */
[----:B------:R-:W-:Y:S01]  /*1330*/  CS2R R80, SRZ ;  /* 0x0000000000507805 */ /* 0x000fe2000001ff00 */
[----:B------:R-:W-:Y:S01]  /*1340*/  UIADD3 UR11, UR11, 0x100, URZ ;  /* 0x000001000b0b7890 */ /* 0x000fe2000fffe03f */
[----:B------:R-:W-:Y:S02]  /*1350*/  CS2R R82, SRZ ;  /* 0x0000000000527805 */ /* 0x000fe4000001ff00 */
[----:B------:R-:W-:Y:S02]  /*1360*/  CS2R R84, SRZ ;  /* 0x0000000000547805 */ /* 0x000fe4000001ff00 */
[----:B------:R-:W-:Y:S01]  /*1370*/  CS2R R86, SRZ ;  /* 0x0000000000567805 */ /* 0x000fe2000001ff00 */
[----:B------:R-:W-:Y:S01]  /*1380*/  USHF.R.U32.HI UR11, URZ, 0x4, UR11 ;  /* 0x000000043f0b7899 */ /* 0x000fe2000801160b */
[----:B------:R-:W-:-:S02]  /*1390*/  CS2R R24, SRZ ;  /* 0x0000000000187805 */ /* 0x000fc4000001ff00 */
[----:B------:R-:W-:Y:S02]  /*13a0*/  CS2R R26, SRZ ;  /* 0x00000000001a7805 */ /* 0x000fe4000001ff00 */
[----:B------:R-:W-:Y:S01]  /*13b0*/  CS2R R28, SRZ ;  /* 0x00000000001c7805 */ /* 0x000fe2000001ff00 */
[----:B------:R-:W-:Y:S01]  /*13c0*/  ULOP3.LUT UR11, UR11, 0x3fff, URZ, 0xc0, !UPT ;  /* 0x00003fff0b0b7892 */ /* 0x000fe2000f8ec03f */
        /* <DEDUP_REMOVED lines=12> */
[----:B------:R-:W-:Y:S01]  /*1490*/  CS2R R54, SRZ ;  /* 0x0000000000367805 */ /* 0x000fe2000001ff00 */
[----:B------:R-:W-:Y:S06]  /*14a0*/  @!P0 BRA `(.L_x_13) ;  /* 0x0000000800308947 */ /* 0x000fec0003800000 */
[----:B------:R-:W-:-:S13]  /*14b0*/  ISETP.NE.AND P1, PT, R142, 0x3, PT ;  /* 0x000000038e00780c */ /* 0x000fda0003f25270 */
[----:B------:R-:W-:Y:S05]  /*14c0*/  @!P1 BRA `(.L_x_14) ;  /* 0x0000000000049947 */ /* 0x000fea0003800000 */
[----:B------:R-:W-:Y:S01]  /*14d0*/  BPT.TRAP 0x1 ;  /* 0x000000040000795c */ /* 0x000fe20000300000 */
.L_x_14:
[----:B------:R-:W-:Y:S01]  /*14e0*/  ULEA UR7, UR5, UR10, 0x3 ;  /* 0x0000000a05077291 */ /* 0x000fe2000f8e183f */
[----:B------:R-:W-:-:S05]  /*14f0*/  IMAD.U32 R10, RZ, RZ, UR4 ;  /* 0x00000004ff0a7e24 */ /* 0x000fca000f8e00ff */
[----:B------:R-:W-:-:S04]  /*1500*/  SHF.L.U32 R10, R10, 0x1f, RZ ;  /* 0x0000001f0a0a7819 */ /* 0x000fc800000006ff */
[----:B------:R0:W1:Y:S01]  /*1510*/  SYNCS.PHASECHK.TRANS64.TRYWAIT P0, [UR7], R10 ;  /* 0x0000000aff0075a7 */ /* 0x0000620008000147 */
[----:B------:R-:W-:Y:S05]  /*1520*/  @!P1 BRA `(.L_x_15) ;  /* 0x0000000000049947 */ /* 0x000fea0003800000 */
[----:B------:R-:W-:Y:S01]  /*1530*/  BPT.TRAP 0x1 ;  /* 0x000000040000795c */ /* 0x000fe20000300000 */
.L_x_15:
[----:B------:R-:W-:Y:S01]  /*1540*/  UMOV UR6, 0x1 ;  /* 0x0000000100067882 */ /* 0x000fe20000000000 */
[----:B------:R-:W-:Y:S01]  /*1550*/  IMAD.MOV.U32 R18, RZ, RZ, RZ ;  /* 0x000000ffff127224 */ /* 0x000fe200078e00ff */
[----:B-1----:R-:W-:Y:S06]  /*1560*/  @P0 BRA `(.L_x_16) ;  /* 0x0000000000080947 */ /* 0x002fec0003800000 */
[----:B------:R-:W1:Y:S02]  /*1570*/  SYNCS.PHASECHK.TRANS64.TRYWAIT P0, [UR7], R10 ;  /* 0x0000000aff0075a7 */ /* 0x000e640008000147 */
[----:B-1----:R-:W-:Y:S05]  /*1580*/  @!P0 BRA `(.L_x_17) ;  /* 0x0000007c007c8947 */ /* 0x002fea0003800000 */
.L_x_16:
[----:B------:R-:W-:Y:S01]  /*1590*/  UIADD3 UR7, UR10, 0xa100, URZ ;  /* 0x0000a1000a077890 */ /* 0x000fe2000fffe03f */
[----:B------:R-:W-:Y:S01]  /*15a0*/  WARPGROUP.ARRIVE ;  /* 0x00000000000079c5 */ /* 0x000fe20000000000 */
[----:B------:R-:W-:Y:S01]  /*15b0*/  ULOP3.LUT UR12, UR11, 0x10000, URZ, 0xfc, !UPT ;  /* 0x000100000b0c7892 */ /* 0x000fe2000f8efc3f */
[----:B------:R-:W-:Y:S01]  /*15c0*/  IMAD.MOV.U32 R19, RZ, RZ, RZ ;  /* 0x000000ffff137224 */ /* 0x000fe200078e00ff */
[----:B------:R-:W-:Y:S01]  /*15d0*/  USHF.R.U32.HI UR7, URZ, 0x4, UR7 ;  /* 0x000000043f077899 */ /* 0x000fe20008011607 */
[----:B------:R-:W-:Y:S01]  /*15e0*/  CS2R R16, SRZ ;  /* 0x0000000000107805 */ /* 0x000fe2000001ff00 */
[----:B------:R-:W-:Y:S01]  /*15f0*/  ULEA UR12, UR5, UR12, 0x9 ;  /* 0x0000000c050c7291 */ /* 0x000fe2000f8e483f */
[----:B------:R-:W-:Y:S01]  /*1600*/  CS2R R20, SRZ ;  /* 0x0000000000147805 */ /* 0x000fe2000001ff00 */
[----:B------:R-:W-:Y:S01]  /*1610*/  ULOP3.LUT UR7, UR7, 0x3fff, URZ, 0xc0, !UPT ;  /* 0x00003fff07077892 */ /* 0x000fe2000f8ec03f */
[----:B------:R-:W-:Y:S01]  /*1620*/  CS2R R22, SRZ ;  /* 0x0000000000167805 */ /* 0x000fe2000001ff00 */
[----:B------:R-:W-:Y:S01]  /*1630*/  UMOV UR13, 0xc0000010 ;  /* 0xc0000010000d7882 */ /* 0x000fe20000000000 */
[----:B------:R-:W-:Y:S01]  /*1640*/  UMOV UR15, 0xc0000010 ;  /* 0xc0000010000f7882 */ /* 0x000fe20000000000 */
[----:B------:R-:W-:Y:S01]  /*1650*/  ULOP3.LUT UR7, UR7, 0x10000, URZ, 0xfc, !UPT ;  /* 0x0001000007077892 */ /* 0x000fe2000f8efc3f */
[----:B------:R-:W-:-:S02]  /*1660*/  CS2R R88, SRZ ;  /* 0x0000000000587805 */ /* 0x000fc4000001ff00 */
[----:B------:R-:W-:Y:S02]  /*1670*/  CS2R R90, SRZ ;  /* 0x00000000005a7805 */ /* 0x000fe4000001ff00 */
[----:B------:R-:W-:Y:S01]  /*1680*/  CS2R R92, SRZ ;  /* 0x00000000005c7805 */ /* 0x000fe2000001ff00 */
[----:B------:R-:W-:Y:S01]  /*1690*/  ULEA UR14, UR5, UR7, 0x7 ;  /* 0x00000007050e7291 */ /* 0x000fe2000f8e383f */
[----:B------:R-:W-:Y:S01]  /*16a0*/  CS2R R96, SRZ ;  /* 0x0000000000607805 */ /* 0x000fe2000001ff00 */
[----:B------:R-:W-:Y:S01]  /*16b0*/  UIADD3 UR7, UR12, 0x100, URZ ;  /* 0x000001000c077890 */ /* 0x000fe2000fffe03f */
[----:B------:R-:W-:Y:S02]  /*16c0*/  CS2R R94, SRZ ;  /* 0x00000000005e7805 */ /* 0x000fe4000001ff00 */
[----:B------:R-:W-:Y:S02]  /*16d0*/  CS2R R98, SRZ ;  /* 0x0000000000627805 */ /* 0x000fe4000001ff00 */
[----:B------:R-:W-:-:S02]  /*16e0*/  CS2R R100, SRZ ;  /* 0x0000000000647805 */ /* 0x000fc4000001ff00 */
[----:B------:R-:W-:Y:S02]  /*16f0*/  CS2R R102, SRZ ;  /* 0x0000000000667805 */ /* 0x000fe4000001ff00 */
[----:B------:R-:W-:Y:S02]  /*1700*/  CS2R R104, SRZ ;  /* 0x0000000000687805 */ /* 0x000fe4000001ff00 */
[----:B------:R-:W-:Y:S01]  /*1710*/  CS2R R108, SRZ ;  /* 0x00000000006c7805 */ /* 0x000fe2000001ff00 */
[----:B------:R-:W-:Y:S01]  /*1720*/  QGMMA.64x64x32.F32.E5M2.E5M2 R56, gdesc[UR12], RZ, !UPT ;  /* 0x00e000000c3879f3 */ /* 0x000fe2000c7038ff */
[----:B------:R-:W-:Y:S01]  /*1730*/  UMOV UR12, UR7 ;  /* 0x00000007000c7c82 */ /* 0x000fe20008000000 */
[----:B------:R-:W-:Y:S01]  /*1740*/  ULDC UR7, c[0x0][0x50c] ;  /* 0x0001430000077ab9 */ /* 0x000fe20000000800 */
[----:B------:R-:W-:Y:S01]  /*1750*/  UMOV UR13, 0xc0000010 ;  /* 0xc0000010000d7882 */ /* 0x000fe20000000000 */
[----:B------:R-:W-:Y:S01]  /*1760*/  UISETP.NE.AND UP0, UPT, UR7, 0x1, UPT ;  /* 0x000000010700788c */ /* 0x000fe2000bf05270 */
[----:B------:R-:W-:Y:S01]  /*1770*/  QGMMA.64x64x32.F32.E5M2.E5M2 R24, gdesc[UR12], RZ, !UPT, gsb0 ;  /* 0x00e000000c1879f3 */ /* 0x000fe2000c0038ff */
[----:B------:R-:W-:-:S02]  /*1780*/  CS2R R106, SRZ ;  /* 0x00000000006a7805 */ /* 0x000fc4000001ff00 */
[----:B------:R-:W-:Y:S01]  /*1790*/  CS2R R110, SRZ ;  /* 0x00000000006e7805 */ /* 0x000fe2000001ff00 */
[----:B------:R-:W-:Y:S01]  /*17a0*/  USEL UR7, URZ, 0x1, UP0 ;  /* 0x000000013f077887 */ /* 0x000fe20008000000 */
[----:B------:R-:W-:Y:S02]  /*17b0*/  CS2R R112, SRZ ;  /* 0x0000000000707805 */ /* 0x000fe4000001ff00 */
[----:B------:R-:W-:Y:S02]  /*17c0*/  CS2R R114, SRZ ;  /* 0x0000000000727805 */ /* 0x000fe4000001ff00 */
[----:B------:R-:W-:Y:S02]  /*17d0*/  CS2R R116, SRZ ;  /* 0x0000000000747805 */ /* 0x000fe4000001ff00 */
[----:B------:R-:W-:Y:S02]  /*17e0*/  CS2R R118, SRZ ;  /* 0x0000000000767805 */ /* 0x000fe4000001ff00 */
[----:B------:R-:W-:-:S02]  /*17f0*/  CS2R R120, SRZ ;  /* 0x0000000000787805 */ /* 0x000fc4000001ff00 */
[----:B------:R-:W-:Y:S02]  /*1800*/  ISETP.NE.AND P0, PT, RZ, UR7, PT ;  /* 0x00000007ff007c0c */ /* 0x000fe4000bf05270 */
        /* <DEDUP_REMOVED lines=9> */
[----:B------:R-:W-:Y:S01]  /*18a0*/  CS2R R140, SRZ ;  /* 0x00000000008c7805 */ /* 0x000fe2000001ff00 */
[----:B------:R-:W-:Y:S02]  /*18b0*/  IMAD.MOV.U32 R143, RZ, RZ, RZ ;  /* 0x000000ffff8f7224 */ /* 0x000fe400078e00ff */
[----:B------:R-:W-:Y:S01]  /*18c0*/  IMAD.MOV.U32 R145, RZ, RZ, RZ ;  /* 0x000000ffff917224 */ /* 0x000fe200078e00ff */
[----:B------:R-:W-:Y:S06]  /*18d0*/  @!P0 BRA `(.L_x_18) ;  /* 0x0000000400088947 */ /* 0x000fec0003800000 */
[----:B------:R-:W-:Y:S02]  /*18e0*/  WARPGROUP.DEPBAR.LE gsb0, 0x0 ;  /* 0x00008000000079c5 */ /* 0x000fe40000010000 */
[----:B------:R-:W-:-:S01]  /*18f0*/  FADD R145, RZ, R56 ;  /* 0x00000038ff917221 */ /* 0x000fc20000000000 */
[----:B------:R-:W-:Y:S01]  /*1900*/  FADD R140, RZ, R57 ;  /* 0x00000039ff8c7221 */ /* 0x000fe20000000000 */
        /* <DEDUP_REMOVED lines=62> */
[----:B------:R-:W-:-:S06]  /*1cf0*/  UMOV UR6, URZ ;  /* 0x0000003f00067c82 */ /* 0x000fcc0008000000 */
.L_x_18:
[----:B------:R-:W-:-:S04]  /*1d00*/  UIADD3 UR18, UR5, 0x1, URZ ;  /* 0x0000000105127890 */ /* 0x000fc8000fffe03f */
[----:B------:R-:W-:-:S04]  /*1d10*/  UISETP.NE.AND UP0, UPT, UR18, 0x5, UPT ;  /* 0x000000051200788c */ /* 0x000fc8000bf05270 */
[----:B------:R-:W-:Y:S02]  /*1d20*/  USEL UR8, URZ, 0x1, UP0 ;  /* 0x000000013f087887 */ /* 0x000fe40008000000 */
[----:B------:R-:W-:Y:S02]  /*1d30*/  USEL UR18, UR18, URZ, UP0 ;  /* 0x0000003f12127287 */ /* 0x000fe40008000000 */
[----:B------:R-:W-:-:S06]  /*1d40*/  ULOP3.LUT UR8, UR4, UR8, URZ, 0x3c, !UPT ;  /* 0x0000000804087292 */ /* 0x000fcc000f8e3c3f */
[----:B------:R-:W-:Y:S01]  /*1d50*/  IMAD.U32 R13, RZ, RZ, UR8 ;  /* 0x00000008ff0d7e24 */ /* 0x000fe2000f8e00ff */
[----:B------:R-:W-:-:S06]  /*1d60*/  UMOV UR8, 0x1 ;  /* 0x0000000100087882 */ /* 0x000fcc0000000000 */
.L_x_13:
[----:B------:R-:W-:-:S04]  /*1d70*/  UISETP.LT.AND UP0, UPT, UR9, 0x1, UPT ;  /* 0x000000010900788c */ /* 0x000fc8000bf01270 */
[----:B------:R-:W-:-:S04]  /*1d80*/  USEL UR12, UR9, 0x1, UP0 ;  /* 0x00000001090c7887 */ /* 0x000fc80008000000 */
[----:B------:R-:W-:-:S04]  /*1d90*/  UIADD3 UR12, UR9, -UR12, URZ ;  /* 0x8000000c090c7290 */ /* 0x000fc8000fffe03f */
[----:B------:R-:W-:-:S06]  /*1da0*/  UISETP.GE.AND UP0, UPT, UR12, 0x1, UPT ;  /* 0x000000010c00788c */ /* 0x000fcc000bf06270 */
[----:B------:R-:W-:-:S13]  /*1db0*/  PLOP3.LUT P0, PT, PT, PT, UP0, 0x80, 0x0 ;  /* 0x000000000000781c */ /* 0x000fda0003f0f008 */
[----:B------:R-:W-:Y:S05]  /*1dc0*/  @!P0 BRA `(.L_x_19) ;  /* 0x0000000800008947 */ /* 0x000fea0003800000 */
[----:B01----:R-:W-:Y:S01]  /*1dd0*/  IMAD.U32 R10, RZ, RZ, UR12 ;  /* 0x0000000cff0a7e24 */ /* 0x003fe2000f8e00ff */
[----:B------:R-:W-:Y:S01]  /*1de0*/  UMOV UR19, UR5 ;  /* 0x0000000500137c82 */ /* 0x000fe20008000000 */
[----:B------:R-:W-:-:S05]  /*1df0*/  ULDC UR20, c[0x0][0x50c] ;  /* 0x0001430000147ab9 */ /* 0x000fca0000000800 */
.L_x_27:
[----:B------:R-:W-:-:S13]  /*1e00*/  ISETP.NE.AND P1, PT, R142, 0x3, PT ;  /* 0x000000038e00780c */ /* 0x000fda0003f25270 */
[----:B01----:R-:W-:Y:S05]  /*1e10*/  @!P1 BRA `(.L_x_20) ;  /* 0x0000000000049947 */ /* 0x003fea0003800000 */
[----:B------:R-:W-:Y:S01]  /*1e20*/  BPT.TRAP 0x1 ;  /* 0x000000040000795c */ /* 0x000fe20000300000 */
.L_x_20:
[----:B------:R-:W0:Y:S01]  /*1e30*/  S2UR UR12, SR_CgaCtaId ;  /* 0x00000000000c79c3 */ /* 0x000e220000008800 */
[----:B------:R-:W-:Y:S01]  /*1e40*/  UMOV UR10, 0x400 ;  /* 0x00000400000a7882 */ /* 0x000fe20000000000 */
[----:B------:R-:W-:Y:S01]  /*1e50*/  SHF.L.U32 R11, R13, 0x1f, RZ ;  /* 0x0000001f0d0b7819 */ /* 0x000fe200000006ff */
[----:B0-----:R-:W-:-:S04]  /*1e60*/  ULEA UR10, UR12, UR10, 0x18 ;  /* 0x0000000a0c0a7291 */ /* 0x001fc8000f8ec03f */
[----:B------:R-:W-:-:S09]  /*1e70*/  ULEA UR12, UR18, UR10, 0x3 ;  /* 0x0000000a120c7291 */ /* 0x000fd2000f8e183f */
[----:B------:R0:W1:Y:S01]  /*1e80*/  SYNCS.PHASECHK.TRANS64.TRYWAIT P0, [UR12], R11 ;  /* 0x0000000bff0075a7 */ /* 0x000062000800014c */
[----:B------:R-:W-:Y:S05]  /*1e90*/  @!P1 BRA `(.L_x_21) ;  /* 0x0000000000049947 */ /* 0x000fea0003800000 */
[----:B------:R-:W-:Y:S01]  /*1ea0*/  BPT.TRAP 0x1 ;  /* 0x000000040000795c */ /* 0x000fe20000300000 */
.L_x_21:
[----:B-1----:R-:W-:Y:S05]  /*1eb0*/  @P0 BRA `(.L_x_22) ;  /* 0x0000000000080947 */ /* 0x002fea0003800000 */
[----:B------:R-:W1:Y:S02]  /*1ec0*/  SYNCS.PHASECHK.TRANS64.TRYWAIT P0, [UR12], R11 ;  /* 0x0000000bff0075a7 */ /* 0x000e64000800014c */
[----:B-1----:R-:W-:Y:S05]  /*1ed0*/  @!P0 BRA `(.L_x_23) ;  /* 0x0000007400408947 */ /* 0x002fea0003800000 */
.L_x_22:
[----:B------:R-:W-:Y:S01]  /*1ee0*/  UIADD3 UR12, UR10, 0xa100, URZ ;  /* 0x0000a1000a0c7890 */ /* 0x000fe2000fffe03f */
[----:B------:R-:W-:Y:S01]  /*1ef0*/  WARPGROUP.ARRIVE ;  /* 0x00000000000079c5 */ /* 0x000fe20000000000 */
[----:B------:R-:W-:Y:S02]  /*1f00*/  UISETP.NE.AND UP0, UPT, UR7, URZ, UPT ;  /* 0x0000003f0700728c */ /* 0x000fe4000bf05270 */
[----:B------:R-:W-:Y:S02]  /*1f10*/  USHF.R.U32.HI UR12, URZ, 0x4, UR12 ;  /* 0x000000043f0c7899 */ /* 0x000fe4000801160c */
[----:B------:R-:W-:Y:S02]  /*1f20*/  USEL UR8, UR8, URZ, !UP0 ;  /* 0x0000003f08087287 */ /* 0x000fe4000c000000 */
[----:B------:R-:W-:Y:S02]  /*1f30*/  ULOP3.LUT UR7, UR12, 0x3fff, URZ, 0xc0, !UPT ;  /* 0x00003fff0c077892 */ /* 0x000fe4000f8ec03f */
[----:B------:R-:W-:-:S02]  /*1f40*/  ULOP3.LUT UR12, UR11, 0x10000, URZ, 0xfc, !UPT ;  /* 0x000100000b0c7892 */ /* 0x000fc4000f8efc3f */
[----:B------:R-:W-:Y:S02]  /*1f50*/  ULOP3.LUT UR7, UR7, 0x10000, URZ, 0xfc, !UPT ;  /* 0x0001000007077892 */ /* 0x000fe4000f8efc3f */
[----:B------:R-:W-:Y:S02]  /*1f60*/  UISETP.NE.U32.AND UP0, UPT, UR8, URZ, UPT ;  /* 0x0000003f0800728c */ /* 0x000fe4000bf05070 */
[----:B------:R-:W-:Y:S02]  /*1f70*/  ULEA UR12, UR18, UR12, 0x9 ;  /* 0x0000000c120c7291 */ /* 0x000fe4000f8e483f */
[----:B------:R-:W-:Y:S02]  /*1f80*/  ULEA UR14, UR18, UR7, 0x7 ;  /* 0x00000007120e7291 */ /* 0x000fe4000f8e383f */
[----:B------:R-:W-:Y:S01]  /*1f90*/  UIADD3 UR7, UR12, 0x100, URZ ;  /* 0x000001000c077890 */ /* 0x000fe2000fffe03f */
[----:B------:R-:W-:Y:S01]  /*1fa0*/  UMOV UR13, 0xc0000010 ;  /* 0xc0000010000d7882 */ /* 0x000fe20000000000 */
[----:B------:R-:W-:Y:S01]  /*1fb0*/  UMOV UR15, 0xc0000010 ;  /* 0xc0000010000f7882 */ /* 0x000fe20000000000 */
[----:B------:R-:W-:-:S04]  /*1fc0*/  UIADD3 UR6, UR6, 0x1, URZ ;  /* 0x0000000106067890 */ /* 0x000fc8000fffe03f */
[----:B------:R-:W-:Y:S01]  /*1fd0*/  QGMMA.64x64x32.F32.E5M2.E5M2 R56, gdesc[UR12], R56, UP0 ;  /* 0x00e000000c3879f3 */ /* 0x000fe2000bf03838 */
[----:B------:R-:W-:Y:S01]  /*1fe0*/  UMOV UR12, UR7 ;  /* 0x00000007000c7c82 */ /* 0x000fe20008000000 */
[----:B------:R-:W-:Y:S02]  /*1ff0*/  UMOV UR13, 0xc0000010 ;  /* 0xc0000010000d7882 */ /* 0x000fe40000000000 */
[----:B------:R-:W-:Y:S01]  /*2000*/  QGMMA.64x64x32.F32.E5M2.E5M2 R24, gdesc[UR12], R24, UP0, gsb0 ;  /* 0x00e000000c1879f3 */ /* 0x000fe2000b803818 */
[----:B------:R-:W-:-:S04]  /*2010*/  UISETP.NE.AND UP0, UPT, UR6, UR20, UPT ;  /* 0x000000140600728c */ /* 0x000fc8000bf05270 */
[----:B------:R-:W-:-:S06]  /*2020*/  USEL UR7, URZ, 0x1, UP0 ;  /* 0x000000013f077887 */ /* 0x000fcc0008000000 */
[----:B------:R-:W-:Y:S01]  /*2030*/  ISETP.NE.AND P0, PT, RZ, UR7, PT ;  /* 0x00000007ff007c0c */ /* 0x000fe2000bf05270 */
[----:B------:R-:W-:-:S12]  /*2040*/  WARPGROUP.DEPBAR.LE gsb0, 0x1 ;  /* 0x00008000000079c5 */ /* 0x000fd80000010100 */
[----:B------:R-:W-:Y:S05]  /*2050*/  @!P0 BRA `(.L_x_24) ;  /* 0x0000000400088947 */ /* 0x000fea0003800000 */
[----:B------:R-:W-:Y:S02]  /*2060*/  WARPGROUP.DEPBAR.LE gsb0, 0x0 ;  /* 0x00008000000079c5 */ /* 0x000fe40000010000 */
[----:B------:R-:W-:-:S01]  /*2070*/  FADD R145, R56, R145 ;  /* 0x0000009138917221 */ /* 0x000fc20000000000 */
[----:B------:R-:W-:Y:S01]  /*2080*/  FADD R140, R57, R140 ;  /* 0x0000008c398c7221 */ /* 0x000fe20000000000 */
        /* <DEDUP_REMOVED lines=62> */
[----:B------:R-:W-:-:S06]  /*2470*/  UMOV UR6, URZ ;  /* 0x0000003f00067c82 */ /* 0x000fcc0008000000 */
.L_x_24:
[----:B------:R-:W-:Y:S05]  /*2480*/  @!P1 BRA `(.L_x_25) ;  /* 0x0000000000049947 */ /* 0x000fea0003800000 */
[----:B------:R-:W-:Y:S01]  /*2490*/  BPT.TRAP 0x1 ;  /* 0x000000040000795c */ /* 0x000fe20000300000 */
.L_x_25:
[----:B------:R-:W-:Y:S01]  /*24a0*/  ULEA UR8, UR19, UR10, 0x3 ;  /* 0x0000000a13087291 */ /* 0x000fe2000f8e183f */
[----:B------:R-:W-:-:S03]  /*24b0*/  ISETP.GT.U32.AND P0, PT, R4, 0x1, PT ;  /* 0x000000010400780c */ /* 0x000fc60003f04070 */
[----:B------:R-:W-:-:S04]  /*24c0*/  UIADD3 UR8, UR8, 0x28, URZ ;  /* 0x0000002808087890 */ /* 0x000fc8000fffe03f */
[----:B------:R-:W-:-:S09]  /*24d0*/  UPRMT UR8, URZ, 0x654, UR8 ;  /* 0x000006543f087896 */ /* 0x000fd20008000008 */
[----:B------:R-:W-:Y:S01]  /*24e0*/  SYNCS.ARRIVE.TRANS64.RED.A1T0 RZ, [UR8], RZ ;  /* 0x000000ffffff79a7 */ /* 0x000fe20008100408 */
[----:B------:R-:W-:Y:S05]  /*24f0*/  @P0 BRA `(.L_x_26) ;  /* 0x0000000000040947 */ /* 0x000fea0003800000 */
[----:B------:R-:W-:Y:S01]  /*2500*/  BPT.TRAP 0x1 ;  /* 0x000000040000795c */ /* 0x000fe20000300000 */
.L_x_26:
[----:B------:R-:W-:Y:S01]  /*2510*/  UIADD3 UR18, UR18, 0x1, URZ ;  /* 0x0000000112127890 */ /* 0x000fe2000fffe03f */
[C---:B------:R-:W-:Y:S01]  /*2520*/  ISETP.GT.AND P0, PT, R10.reuse, 0x1, PT ;  /* 0x000000010a00780c */ /* 0x040fe20003f04270 */
[----:B------:R-:W-:Y:S01]  /*2530*/  UIADD3 UR19, UR19, 0x1, URZ ;  /* 0x0000000113137890 */ /* 0x000fe2000fffe03f */
[----:B------:R-:W-:Y:S01]  /*2540*/  VIADD R10, R10, 0xffffffff ;  /* 0xffffffff0a0a7836 */ /* 0x000fe20000000000 */
[----:B------:R-:W-:Y:S02]  /*2550*/  UISETP.NE.AND UP0, UPT, UR18, 0x5, UPT ;  /* 0x000000051200788c */ /* 0x000fe4000bf05270 */
[----:B------:R-:W-:Y:S02]  /*2560*/  UISETP.NE.AND UP1, UPT, UR19, 0x5, UPT ;  /* 0x000000051300788c */ /* 0x000fe4000bf25270 */
[----:B------:R-:W-:Y:S02]  /*2570*/  USEL UR8, URZ, 0x1, UP0 ;  /* 0x000000013f087887 */ /* 0x000fe40008000000 */
[----:B------:R-:W-:-:S02]  /*2580*/  USEL UR18, UR18, URZ, UP0 ;  /* 0x0000003f12127287 */ /* 0x000fc40008000000 */
[----:B------:R-:W-:Y:S02]  /*2590*/  USEL UR19, UR19, URZ, UP1 ;  /* 0x0000003f13137287 */ /* 0x000fe40008800000 */
[----:B------:R-:W-:Y:S01]  /*25a0*/  LOP3.LUT R13, R13, UR8, RZ, 0x3c, !PT ;  /* 0x000000080d0d7c12 */ /* 0x000fe2000f8e3cff */
[----:B------:R-:W-:Y:S01]  /*25b0*/  UMOV UR8, 0x1 ;  /* 0x0000000100087882 */ /* 0x000fe20000000000 */
[----:B------:R-:W-:Y:S08]  /*25c0*/  @P0 BRA `(.L_x_27) ;  /* 0xfffffff8000c0947 */ /* 0x000ff0000383ffff */
.L_x_19:
[----:B------:R-:W-:Y:S01]  /*25d0*/  UISETP.NE.AND UP0, UPT, UR6, URZ, UPT ;  /* 0x0000003f0600728c */ /* 0x000fe2000bf05270 */
[----:B01----:R-:W0:Y:S03]  /*25e0*/  LDC R10, c[0x0][0x28c] ;  /* 0x0000a300ff0a7b82 */ /* 0x003e260000000800 */
[----:B------:R-:W-:-:S06]  /*25f0*/  USEL UR6, URZ, 0x1, !UP0 ;  /* 0x000000013f067887 */ /* 0x000fcc000c000000 */
[----:B------:R-:W-:Y:S02]  /*2600*/  ISETP.NE.AND P0, PT, RZ, UR6, PT ;  /* 0x00000006ff007c0c */ /* 0x000fe4000bf05270 */
[----:B0-----:R-:W-:-:S11]  /*2610*/  ISETP.GE.AND P1, PT, R10, 0x1, PT ;  /* 0x000000010a00780c */ /* 0x001fd60003f26270 */
[----:B------:R-:W-:Y:S05]  /*2620*/  @!P0 BRA `(.L_x_28) ;  /* 0x0000000400048947 */ /* 0x000fea0003800000 */
[----:B------:R-:W-:Y:S02]  /*2630*/  WARPGROUP.DEPBAR.LE gsb0, 0x0 ;  /* 0x00008000000079c5 */ /* 0x000fe40000010000 */
[----:B------:R-:W-:Y:S01]  /*2640*/  FADD R145, R56, R145 ;  /* 0x0000009138917221 */ /* 0x000fe20000000000 */
        /* <DEDUP_REMOVED lines=62> */
[----:B------:R-:W-:-:S07]  /*2a30*/  FADD R18, R18, R55 ;  /* 0x0000003712127221 */ /* 0x000fce0000000000 */
.L_x_28:
[----:B------:R-:W-:Y:S02]  /*2a40*/  WARPGROUP.DEPBAR.LE gsb0, 0x0 ;  /* 0x00008000000079c5 */ /* 0x000fe40000010000 */
[----:B------:R-:W-:Y:S05]  /*2a50*/  @!P1 BRA `(.L_x_29) ;  /* 0x0000000000409947 */ /* 0x000fea0003800000 */
[----:B------:R-:W-:-:S13]  /*2a60*/  ISETP.NE.AND P0, PT, R142, 0x3, PT ;  /* 0x000000038e00780c */ /* 0x000fda0003f05270 */
[----:B------:R-:W-:Y:S05]  /*2a70*/  @!P0 BRA `(.L_x_30) ;  /* 0x0000000000048947 */ /* 0x000fea0003800000 */
[----:B------:R-:W-:Y:S01]  /*2a80*/  BPT.TRAP 0x1 ;  /* 0x000000040000795c */ /* 0x000fe20000300000 */
.L_x_30:
[----:B------:R-:W-:Y:S01]  /*2a90*/  UISETP.LT.AND UP0, UPT, UR9, 0x1, UPT ;  /* 0x000000010900788c */ /* 0x000fe2000bf01270 */
[----:B------:R-:W-:-:S03]  /*2aa0*/  ISETP.GT.U32.AND P0, PT, R4, 0x1, PT ;  /* 0x000000010400780c */ /* 0x000fc60003f04070 */
[----:B------:R-:W-:-:S04]  /*2ab0*/  USEL UR8, UR9, 0x1, UP0 ;  /* 0x0000000109087887 */ /* 0x000fc80008000000 */
[----:B------:R-:W-:-:S04]  /*2ac0*/  UIADD3 UR8, UR5, UR9, -UR8 ;  /* 0x0000000905087290 */ /* 0x000fc8000fffe808 */
[----:B------:R-:W-:-:S04]  /*2ad0*/  UIMAD.WIDE.U32 UR6, UR8, -0x33333333, URZ ;  /* 0xcccccccd080678a5 */ /* 0x000fc8000f8e003f */
[----:B------:R-:W-:-:S04]  /*2ae0*/  USHF.R.U32.HI UR6, URZ, 0x2, UR7 ;  /* 0x000000023f067899 */ /* 0x000fc80008011607 */
[----:B------:R-:W-:-:S04]  /*2af0*/  UIMAD UR8, UR6, -0x5, UR8 ;  /* 0xfffffffb060878a4 */ /* 0x000fc8000f8e0208 */
[----:B------:R-:W-:-:S04]  /*2b00*/  ULEA UR8, UR8, UR10, 0x3 ;  /* 0x0000000a08087291 */ /* 0x000fc8000f8e183f */
[----:B------:R-:W-:-:S04]  /*2b10*/  UIADD3 UR8, UR8, 0x28, URZ ;  /* 0x0000002808087890 */ /* 0x000fc8000fffe03f */
[----:B------:R-:W-:-:S09]  /*2b20*/  UPRMT UR8, URZ, 0x654, UR8 ;  /* 0x000006543f087896 */ /* 0x000fd20008000008 */
[----:B------:R-:W-:Y:S01]  /*2b30*/  SYNCS.ARRIVE.TRANS64.RED.A1T0 RZ, [UR8], RZ ;  /* 0x000000ffffff79a7 */ /* 0x000fe20008100408 */
[----:B------:R-:W-:Y:S05]  /*2b40*/  @P0 BRA `(.L_x_29) ;  /* 0x0000000000040947 */ /* 0x000fea0003800000 */
[----:B------:R-:W-:Y:S01]  /*2b50*/  BPT.TRAP 0x1 ;  /* 0x000000040000795c */ /* 0x000fe20000300000 */
.L_x_29:
[----:B------:R-:W0:Y:S01]  /*2b60*/  LDC R14, c[0x0][0x288] ;  /* 0x0000a200ff0e7b82 */ /* 0x000e220000000800 */
[----:B------:R-:W-:Y:S01]  /*2b70*/  IMAD.SHL.U32 R33, R7, 0x40, RZ ;  /* 0x0000004007217824 */ /* 0x000fe200078e00ff */
[--C-:B------:R-:W-:Y:S01]  /*2b80*/  SHF.R.U32.HI R10, RZ, 0x2, R0.reuse ;  /* 0x00000002ff0a7819 */ /* 0x100fe20000011600 */
[----:B------:R-:W-:Y:S01]  /*2b90*/  UIADD3 UR5, UR9, UR5, URZ ;  /* 0x0000000509057290 */ /* 0x000fe2000fffe03f */
[----:B------:R-:W-:Y:S01]  /*2ba0*/  LOP3.LUT R12, R0, 0x60, RZ, 0xc0, !PT ;  /* 0x00000060000c7812 */ /* 0x000fe200078ec0ff */
[----:B------:R-:W-:Y:S01]  /*2bb0*/  IMAD.SHL.U32 R34, R6, 0x100, RZ ;  /* 0x0000010006227824 */ /* 0x000fe200078e00ff */
[----:B------:R-:W-:Y:S01]  /*2bc0*/  SHF.R.U32.HI R13, RZ, 0x7, R0 ;  /* 0x00000007ff0d7819 */ /* 0x000fe20000011600 */
[----:B------:R-:W-:Y:S01]  /*2bd0*/  UISETP.GT.U32.AND UP0, UPT, UR5, 0x4, UPT ;  /* 0x000000040500788c */ /* 0x000fe2000bf04070 */
[----:B------:R-:W-:Y:S01]  /*2be0*/  LOP3.LUT R11, R10, 0x7, RZ, 0xc0, !PT ;  /* 0x000000070a0b7812 */ /* 0x000fe200078ec0ff */
[C---:B------:R-:W-:Y:S01]  /*2bf0*/  IMAD.SHL.U32 R26, R0.reuse, 0x2, RZ ;  /* 0x00000002001a7824 */ /* 0x040fe200078e00ff */
[----:B------:R-:W-:Y:S01]  /*2c00*/  SHF.R.U32.HI R12, RZ, 0x1, R12 ;  /* 0x00000001ff0c7819 */ /* 0x000fe2000001160c */
[----:B------:R-:W-:Y:S01]  /*2c10*/  ULDC UR12, c[0x0][0x284] ;  /* 0x0000a100000c7ab9 */ /* 0x000fe20000000800 */
[----:B------:R-:W-:Y:S01]  /*2c20*/  LOP3.LUT R10, R13, 0x1, RZ, 0xc0, !PT ;  /* 0x000000010d0a7812 */ /* 0x000fe200078ec0ff */
[----:B------:R-:W-:Y:S01]  /*2c30*/  UISETP.LT.U32.AND UP0, UPT, UR9, 0x5, UP0 ;  /* 0x000000050900788c */ /* 0x000fe20008701070 */
[----:B------:R-:W-:Y:S01]  /*2c40*/  IADD3 R15, RZ, -R12, -R11 ;  /* 0x8000000cff0f7210 */ /* 0x000fe20007ffe80b */
[----:B------:R-:W-:Y:S01]  /*2c50*/  UISETP.GE.U32.AND UP1, UPT, UR9, 0x5, UPT ;  /* 0x000000050900788c */ /* 0x000fe2000bf26070 */
[----:B------:R-:W-:Y:S01]  /*2c60*/  LOP3.LUT R13, R0, 0x3, RZ, 0xc0, !PT ;  /* 0x00000003000d7812 */ /* 0x000fe200078ec0ff */
[C---:B------:R-:W-:Y:S01]  /*2c70*/  IMAD.SHL.U32 R24, R10.reuse, 0x40, RZ ;  /* 0x000000400a187824 */ /* 0x040fe200078e00ff */
[----:B------:R-:W-:Y:S01]  /*2c80*/  SHF.R.S32.HI R29, RZ, 0x1f, R5 ;  /* 0x0000001fff1d7819 */ /* 0x000fe20000011405 */
[----:B------:R-:W-:Y:S01]  /*2c90*/  UIMAD.WIDE.U32 UR6, UR5, -0x33333333, URZ ;  /* 0xcccccccd050678a5 */ /* 0x000fe2000f8e003f */
[C---:B------:R-:W-:Y:S01]  /*2ca0*/  LOP3.LUT R26, R33.reuse, 0x6, R26, 0xf8, !PT ;  /* 0x00000006211a7812 */ /* 0x040fe200078ef81a */
[----:B------:R-:W-:Y:S01]  /*2cb0*/  USEL UR8, URZ, 0x1, !UP0 ;  /* 0x000000013f087887 */ /* 0x000fe2000c000000 */
[----:B------:R-:W-:Y:S01]  /*2cc0*/  IMAD R15, R10, -0x40, R15 ;  /* 0xffffffc00a0f7824 */ /* 0x000fe200078e020f */
[----:B------:R-:W-:Y:S01]  /*2cd0*/  ULDC.64 UR10, c[0x0][0x5d0] ;  /* 0x00017400000a7ab9 */ /* 0x000fe20000000a00 */
[----:B0-----:R-:W-:Y:S01]  /*2ce0*/  ISETP.GE.AND P0, PT, R33, R14, PT ;  /* 0x0000000e2100720c */ /* 0x001fe20003f06270 */
[----:B------:R-:W-:Y:S01]  /*2cf0*/  IMAD R10, R13, -0x2, R14 ;  /* 0xfffffffe0d0a7824 */ /* 0x000fe200078e020e */
[----:B------:R-:W-:Y:S01]  /*2d00*/  SHF.R.S32.HI R27, RZ, 0x1f, R26 ;  /* 0x0000001fff1b7819 */ /* 0x000fe2000001141a */
[----:B------:R-:W-:Y:S01]  /*2d10*/  IMAD R14, R29, UR10, RZ ;  /* 0x0000000a1d0e7c24 */ /* 0x000fe2000f8e02ff */
[----:B------:R-:W-:Y:S01]  /*2d20*/  ISETP.GE.OR P0, PT, R34, UR12, P0 ;  /* 0x0000000c22007c0c */ /* 0x000fe20008706670 */
[----:B------:R-:W-:Y:S01]  /*2d30*/  USHF.R.U32.HI UR6, URZ, 0x2, UR7 ;  /* 0x000000023f067899 */ /* 0x000fe20008011607 */
[----:B------:R-:W-:Y:S01]  /*2d40*/  LOP3.LUT R35, R24, 0x40, R11, 0xe2, !PT ;  /* 0x0000004018237812 */ /* 0x000fe200078ee20b */
[----:B------:R-:W-:Y:S01]  /*2d50*/  ULOP3.LUT UR4, UR4, UR8, URZ, 0x3c, !UPT ;  /* 0x0000000804047292 */ /* 0x000fe2000f8e3c3f */
[----:B------:R-:W-:Y:S01]  /*2d60*/  IMAD.WIDE R24, R6, 0x100, RZ ;  /* 0x0000010006187825 */ /* 0x000fe200078e02ff */
[----:B------:R-:W-:Y:S01]  /*2d70*/  UIMAD UR5, UR6, -0x5, UR5 ;  /* 0xfffffffb060578a4 */ /* 0x000fe2000f8e0205 */
[----:B------:R-:W-:Y:S01]  /*2d80*/  IADD3 R34, -R34, UR12, R15 ;  /* 0x0000000c22227c10 */ /* 0x000fe2000fffe10f */
[----:B------:R-:W-:Y:S01]  /*2d90*/  @UP1 ULOP3.LUT UR4, UR4, 0x1, UR6, 0x78, !UPT ;  /* 0x0000000104041892 */ /* 0x000fe2000f8e7806 */
[C---:B------:R-:W-:Y:S01]  /*2da0*/  IMAD R11, R5.reuse, UR11, R14 ;  /* 0x0000000b050b7c24 */ /* 0x040fe2000f8e020e */
[----:B------:R-:W-:Y:S01]  /*2db0*/  LOP3.LUT R35, R24, R35, R12, 0xfe, !PT ;  /* 0x0000002318237212 */ /* 0x000fe200078efe0c */
[----:B------:R-:W-:-:S04]  /*2dc0*/  IMAD.WIDE.U32 R6, R5, UR10, R26 ;  /* 0x0000000a05067c25 */ /* 0x000fc8000f8e001a */
[----:B------:R-:W-:Y:S02]  /*2dd0*/  IMAD.IADD R7, R7, 0x1, R11 ;  /* 0x0000000107077824 */ /* 0x000fe400078e020b */
[----:B------:R-:W-:Y:S02]  /*2de0*/  IMAD.IADD R33, R10, 0x1, -R33 ;  /* 0x000000010a217824 */ /* 0x000fe400078e0a21 */
[----:B------:R-:W-:Y:S01]  /*2df0*/  IMAD.MOV.U32 R32, RZ, RZ, -0x1 ;  /* 0xffffffffff207424 */ /* 0x000fe200078e00ff */
[----:B------:R-:W-:Y:S06]  /*2e00*/  @P0 BRA `(.L_x_31) ;  /* 0x0000004800040947 */ /* 0x000fec0003800000 */
[----:B------:R-:W0:Y:S01]  /*2e10*/  LDC.64 R30, c[0x0][0x5c8] ;  /* 0x00017200ff1e7b82 */ /* 0x000e220000000a00 */
[----:B------:R-:W-:Y:S01]  /*2e20*/  ULDC.64 UR6, c[0x0][0x5c0] ;  /* 0x0001700000067ab9 */ /* 0x000fe20000000a00 */
[----:B------:R-:W-:Y:S01]  /*2e30*/  BSSY B0, `(.L_x_31) ;  /* 0x000047e000007945 */ /* 0x000fe20003800000 */
[-C--:B0-----:R-:W-:Y:S02]  /*2e40*/  IMAD R10, R25, R30.reuse, RZ ;  /* 0x0000001e190a7224 */ /* 0x081fe400078e02ff */
[----:B------:R-:W-:-:S04]  /*2e50*/  IMAD.WIDE.U32 R6, R35, R30, R6 ;  /* 0x0000001e23067225 */ /* 0x000fc800078e0006 */
[----:B------:R-:W-:Y:S01]  /*2e60*/  IMAD R13, R35, R31, R10 ;  /* 0x0000001f230d7224 */ /* 0x000fe200078e020a */
[----:B------:R-:W-:Y:S01]  /*2e70*/  IADD3 R14, P4, R6, UR6, RZ ;  /* 0x00000006060e7c10 */ /* 0x000fe2000ff9e0ff */
[C---:B------:R-:W-:Y:S01]  /*2e80*/  IMAD.SHL.U32 R11, R30.reuse, 0x80, RZ ;  /* 0x000000801e0b7824 */ /* 0x040fe200078e00ff */
[C---:B------:R-:W-:Y:S01]  /*2e90*/  LEA R28, P2, R30.reuse, R6, 0x3 ;  /* 0x000000061e1c7211 */ /* 0x040fe200078418ff */
[----:B------:R-:W-:Y:S01]  /*2ea0*/  IMAD.IADD R36, R7, 0x1, R13 ;  /* 0x0000000107247824 */ /* 0x000fe200078e020d */
[----:B------:R-:W-:Y:S02]  /*2eb0*/  SHF.L.U64.HI R7, R30, 0x7, R31 ;  /* 0x000000071e077819 */ /* 0x000fe4000001021f */
[----:B------:R-:W-:Y:S02]  /*2ec0*/  IADD3 R10, P1, P0, R6, UR6, R11 ;  /* 0x00000006060a7c10 */ /* 0x000fe4000f83e00b */
[----:B------:R-:W-:Y:S02]  /*2ed0*/  IADD3.X R15, R36, UR7, RZ, P4, !PT ;  /* 0x00000007240f7c10 */ /* 0x000fe4000a7fe4ff */
[----:B---3-5:R-:W-:-:S02]  /*2ee0*/  FSETP.NEU.AND P4, PT, R9, RZ, PT ;  /* 0x000000ff0900720b */ /* 0x028fc40003f8d000 */
[----:B------:R-:W-:Y:S02]  /*2ef0*/  LEA.HI.X R30, R30, R36, R31, 0x3, P2 ;  /* 0x000000241e1e7211 */ /* 0x000fe400010f1c1f */
[C---:B------:R-:W-:Y:S02]  /*2f00*/  IADD3 R12, P2, R28.reuse, UR6, RZ ;  /* 0x000000061c0c7c10 */ /* 0x040fe4000ff5e0ff */
[----:B------:R-:W-:Y:S02]  /*2f10*/  IADD3 R6, P5, P6, R28, UR6, R11 ;  /* 0x000000061c067c10 */ /* 0x000fe4000febe00b */
[--C-:B------:R-:W-:Y:S02]  /*2f20*/  IADD3.X R11, R36, UR7, R7.reuse, P1, P0 ;  /* 0x00000007240b7c10 */ /* 0x100fe40008fe0407 */
[C---:B------:R-:W-:Y:S02]  /*2f30*/  IADD3.X R13, R30.reuse, UR7, RZ, P2, !PT ;  /* 0x000000071e0d7c10 */ /* 0x040fe400097fe4ff */
[----:B------:R-:W-:Y:S01]  /*2f40*/  IADD3.X R7, R30, UR7, R7, P5, P6 ;  /* 0x000000071e077c10 */ /* 0x000fe2000afec407 */
[----:B------:R-:W-:Y:S06]  /*2f50*/  @!P4 BRA `(.L_x_32) ;  /* 0x00000034009cc947 */ /* 0x000fec0003800000 */
[----:B------:R-:W-:Y:S01]  /*2f60*/  ULDC.64 UR6, c[0x0][0x5b8] ;  /* 0x00016e0000067ab9 */ /* 0x000fe20000000a00 */
[----:B------:R-:W-:Y:S01]  /*2f70*/  ISETP.GE.AND P0, PT, R34, 0x1, PT ;  /* 0x000000012200780c */ /* 0x000fe20003f06270 */
[----:B------:R-:W-:Y:S01]  /*2f80*/  IMAD R28, R29, UR6, RZ ;  /* 0x000000061d1c7c24 */ /* 0x000fe2000f8e02ff */
[----:B------:R-:W-:Y:S01]  /*2f90*/  ULDC.64 UR10, c[0x0][0x5a8] ;  /* 0x00016a00000a7ab9 */ /* 0x000fe20000000a00 */
[----:B------:R-:W-:Y:S01]  /*2fa0*/  IMAD.WIDE.U32 R26, R5, UR6, R26 ;  /* 0x00000006051a7c25 */ /* 0x000fe2000f8e001a */
[----:B------:R-:W-:Y:S01]  /*2fb0*/  ISETP.LT.OR P4, PT, R33, 0x1, !P0 ;  /* 0x000000012100780c */ /* 0x000fe20004781670 */
[----:B------:R-:W-:Y:S02]  /*2fc0*/  BSSY B1, `(.L_x_33) ;  /* 0x000000c000017945 */ /* 0x000fe40003800000 */
[----:B------:R-:W-:Y:S01]  /*2fd0*/  IMAD R5, R5, UR7, R28 ;  /* 0x0000000705057c24 */ /* 0x000fe2000f8e021c */
[----:B------:R-:W-:Y:S02]  /*2fe0*/  ULDC.64 UR6, c[0x0][0x5b0] ;  /* 0x00016c0000067ab9 */ /* 0x000fe40000000a00 */
[----:B------:R-:W-:-:S02]  /*2ff0*/  IMAD R30, R25, UR6, RZ ;  /* 0x00000006191e7c24 */ /* 0x000fc4000f8e02ff */
[----:B------:R-:W-:Y:S02]  /*3000*/  IMAD.IADD R27, R27, 0x1, R5 ;  /* 0x000000011b1b7824 */ /* 0x000fe400078e0205 */
[C---:B------:R-:W-:Y:S02]  /*3010*/  IMAD R5, R35.reuse, UR7, R30 ;  /* 0x0000000723057c24 */ /* 0x040fe4000f8e021e */
[----:B------:R-:W-:-:S03]  /*3020*/  IMAD.WIDE.U32 R28, R35, UR6, R26 ;  /* 0x00000006231c7c25 */ /* 0x000fc6000f8e001a */
[----:B------:R-:W-:-:S04]  /*3030*/  IADD3 R28, P1, R28, UR10, RZ ;  /* 0x0000000a1c1c7c10 */ /* 0x000fc8000ff3e0ff */
[--C-:B------:R-:W-:Y:S02]  /*3040*/  IADD3.X R29, R29, UR11, R5.reuse, P1, !PT ;  /* 0x0000000b1d1d7c10 */ /* 0x100fe40008ffe405 */
[----:B------:R-:W-:Y:S01]  /*3050*/  PRMT R5, RZ, 0x7610, R5 ;  /* 0x00007610ff057816 */ /* 0x000fe20000000005 */
[----:B------:R-:W-:Y:S06]  /*3060*/  @P4 BRA `(.L_x_34) ;  /* 0x0000000000044947 */ /* 0x000fec0003800000 */
[----:B------:R0:W5:Y:S02]  /*3070*/  LDG.E.U8 R5, desc[UR16][R28.64] ;  /* 0x000000101c057981 */ /* 0x000164000c1e1100 */
.L_x_34:
[----:B------:R-:W-:Y:S05]  /*3080*/  BSYNC B1 ;  /* 0x0000000000017941 */ /* 0x000fea0003800000 */
.L_x_33:
[----:B-----5:R-:W-:Y:S01]  /*3090*/  LOP3.LUT R5, R5, 0xff, RZ, 0xc0, !PT ;  /* 0x000000ff05057812 */ /* 0x020fe200078ec0ff */
[----:B------:R-:W-:Y:S01]  /*30a0*/  BSSY B1, `(.L_x_35) ;  /* 0x000000b000017945 */ /* 0x000fe20003800000 */
[----:B------:R-:W-:Y:S02]  /*30b0*/  ISETP.LT.OR P2, PT, R33, 0x2, !P0 ;  /* 0x000000022100780c */ /* 0x000fe40004741670 */
[----:B------:R-:W-:-:S05]  /*30c0*/  F2FP.F16.E5M2.UNPACK_B R5, R5 ;  /* 0x00000005ff05723e */ /* 0x000fca00020004ff */
[----:B------:R-:W-:Y:S01]  /*30d0*/  HADD2.F32 R30, -RZ, R5.H0_H0 ;  /* 0x20000005ff1e7230 */ /* 0x000fe20000004100 */
[----:B------:R-:W-:-:S04]  /*30e0*/  PRMT R5, RZ, 0x7610, R5 ;  /* 0x00007610ff057816 */ /* 0x000fc80000000005 */
[----:B------:R-:W-:-:S04]  /*30f0*/  FMUL R30, R30, R9 ;  /* 0x000000091e1e7220 */ /* 0x000fc80000400000 */
[----:B--2---:R-:W-:-:S05]  /*3100*/  FFMA R30, R145, R8, R30 ;  /* 0x00000008911e7223 */ /* 0x004fca000000001e */
[----:B------:R-:W-:-:S05]  /*3110*/  F2FP.SATFINITE.E5M2.F32.PACK_AB_MERGE_C R31, RZ, R30, RZ ;  /* 0x0000001eff1f723e */ /* 0x000fca00048060ff */
[----:B------:R1:W-:Y:S01]  /*3120*/  @!P4 STG.E.U8 desc[UR16][R14.64], R31 ;  /* 0x0000001f0e00c986 */ /* 0x0003e2000c101110 */
[----:B------:R-:W-:Y:S05]  /*3130*/  @P2 BRA `(.L_x_36) ;  /* 0x0000000000042947 */ /* 0x000fea0003800000 */
[----:B------:R2:W5:Y:S02]  /*3140*/  LDG.E.U8 R5, desc[UR16][R28.64+0x1] ;  /* 0x000001101c057981 */ /* 0x000564000c1e1100 */
.L_x_36:
[----:B------:R-:W-:Y:S05]  /*3150*/  BSYNC B1 ;  /* 0x0000000000017941 */ /* 0x000fea0003800000 */
.L_x_35:
[----:B-----5:R-:W-:Y:S01]  /*3160*/  LOP3.LUT R5, R5, 0xff, RZ, 0xc0, !PT ;  /* 0x000000ff05057812 */ /* 0x020fe200078ec0ff */
[----:B------:R-:W-:Y:S01]  /*3170*/  BSSY B1, `(.L_x_37) ;  /* 0x0000013000017945 */ /* 0x000fe20003800000 */
[----:B------:R-:W-:Y:S02]  /*3180*/  IADD3 R37, P1, R35, 0x8, RZ ;  /* 0x0000000823257810 */ /* 0x000fe40007f3e0ff */
[----:B------:R-:W-:-:S03]  /*3190*/  F2FP.F16.E5M2.UNPACK_B R5, R5 ;  /* 0x00000005ff05723e */ /* 0x000fc600020004ff */
[----:B-1----:R-:W-:Y:S01]  /*31a0*/  IMAD.X R31, RZ, RZ, R25, P1 ;  /* 0x000000ffff1f7224 */ /* 0x002fe200008e0619 */
[----:B------:R-:W-:Y:S01]  /*31b0*/  ISETP.GE.AND P1, PT, R34, 0x9, PT ;  /* 0x000000092200780c */ /* 0x000fe20003f26270 */
[----:B------:R-:W-:Y:S02]  /*31c0*/  HADD2.F32 R30, -RZ, R5.H0_H0 ;  /* 0x20000005ff1e7230 */ /* 0x000fe40000004100 */
[----:B------:R-:W-:Y:S01]  /*31d0*/  IMAD R36, R31, UR6, RZ ;  /* 0x000000061f247c24 */ /* 0x000fe2000f8e02ff */
[----:B------:R-:W-:Y:S02]  /*31e0*/  ISETP.LT.OR P5, PT, R33, 0x1, !P1 ;  /* 0x000000012100780c */ /* 0x000fe40004fa1670 */
[----:B------:R-:W-:Y:S01]  /*31f0*/  FMUL R5, R30, R9 ;  /* 0x000000091e057220 */ /* 0x000fe20000400000 */
[----:B------:R-:W-:-:S04]  /*3200*/  IMAD.WIDE.U32 R30, R37, UR6, R26 ;  /* 0x00000006251e7c25 */ /* 0x000fc8000f8e001a */
[----:B------:R-:W-:Y:S01]  /*3210*/  FFMA R5, R140, R8, R5 ;  /* 0x000000088c057223 */ /* 0x000fe20000000005 */
[----:B------:R-:W-:Y:S01]  /*3220*/  IMAD R37, R37, UR7, R36 ;  /* 0x0000000725257c24 */ /* 0x000fe2000f8e0224 */
[----:B------:R-:W-:-:S03]  /*3230*/  IADD3 R30, P4, R30, UR10, RZ ;  /* 0x0000000a1e1e7c10 */ /* 0x000fc6000ff9e0ff */
[----:B------:R-:W-:Y:S02]  /*3240*/  F2FP.SATFINITE.E5M2.F32.PACK_AB_MERGE_C R39, RZ, R5, RZ ;  /* 0x00000005ff27723e */ /* 0x000fe400048060ff */
[----:B------:R-:W-:Y:S02]  /*3250*/  IADD3.X R31, R31, UR11, R37, P4, !PT ;  /* 0x0000000b1f1f7c10 */ /* 0x000fe4000a7fe425 */
[----:B------:R-:W-:Y:S01]  /*3260*/  PRMT R5, RZ, 0x7610, R5 ;  /* 0x00007610ff057816 */ /* 0x000fe20000000005 */
[----:B------:R1:W-:Y:S01]  /*3270*/  @!P2 STG.E.U8 desc[UR16][R14.64+0x1], R39 ;  /* 0x000001270e00a986 */ /* 0x0003e2000c101110 */
[----:B------:R-:W-:Y:S05]  /*3280*/  @P5 BRA `(.L_x_38) ;  /* 0x0000000000045947 */ /* 0x000fea0003800000 */
[----:B------:R3:W5:Y:S02]  /*3290*/  LDG.E.U8 R5, desc[UR16][R30.64] ;  /* 0x000000101e057981 */ /* 0x000764000c1e1100 */
.L_x_38:
[----:B------:R-:W-:Y:S05]  /*32a0*/  BSYNC B1 ;  /* 0x0000000000017941 */ /* 0x000fea0003800000 */
.L_x_37:
[----:B-----5:R-:W-:Y:S01]  /*32b0*/  LOP3.LUT R5, R5, 0xff, RZ, 0xc0, !PT ;  /* 0x000000ff05057812 */ /* 0x020fe200078ec0ff */
[----:B------:R-:W-:Y:S01]  /*32c0*/  BSSY B1, `(.L_x_39) ;  /* 0x000000b000017945 */ /* 0x000fe20003800000 */
[----:B------:R-:W-:Y:S02]  /*32d0*/  ISETP.LT.OR P2, PT, R33, 0x2, !P1 ;  /* 0x000000022100780c */ /* 0x000fe40004f41670 */
[----:B------:R-:W-:-:S05]  /*32e0*/  F2FP.F16.E5M2.UNPACK_B R5, R5 ;  /* 0x00000005ff05723e */ /* 0x000fca00020004ff */
[----:B------:R-:W-:Y:S01]  /*32f0*/  HADD2.F32 R36, -RZ, R5.H0_H0 ;  /* 0x20000005ff247230 */ /* 0x000fe20000004100 */
[----:B------:R-:W-:-:S04]  /*3300*/  PRMT R5, RZ, 0x7610, R5 ;  /* 0x00007610ff057816 */ /* 0x000fc80000000005 */
[----:B------:R-:W-:-:S04]  /*3310*/  FMUL R36, R36, R9 ;  /* 0x0000000924247220 */ /* 0x000fc80000400000 */
[----:B------:R-:W-:-:S05]  /*3320*/  FFMA R36, R143, R8, R36 ;  /* 0x000000088f247223 */ /* 0x000fca0000000024 */
[----:B------:R-:W-:-:S05]  /*3330*/  F2FP.SATFINITE.E5M2.F32.PACK_AB_MERGE_C R37, RZ, R36, RZ ;  /* 0x00000024ff25723e */ /* 0x000fca00048060ff */
[----:B------:R4:W-:Y:S01]  /*3340*/  @!P5 STG.E.U8 desc[UR16][R12.64], R37 ;  /* 0x000000250c00d986 */ /* 0x0009e2000c101110 */
[----:B------:R-:W-:Y:S05]  /*3350*/  @P2 BRA `(.L_x_40) ;  /* 0x0000000000042947 */ /* 0x000fea0003800000 */
[----:B------:R0:W5:Y:S02]  /*3360*/  LDG.E.U8 R5, desc[UR16][R30.64+0x1] ;  /* 0x000001101e057981 */ /* 0x000164000c1e1100 */
.L_x_40:
[----:B------:R-:W-:Y:S05]  /*3370*/  BSYNC B1 ;  /* 0x0000000000017941 */ /* 0x000fea0003800000 */
.L_x_39:
[----:B-----5:R-:W-:Y:S01]  /*3380*/  LOP3.LUT R5, R5, 0xff, RZ, 0xc0, !PT ;  /* 0x000000ff05057812 */ /* 0x020fe200078ec0ff */
[----:B------:R-:W-:Y:S01]  /*3390*/  BSSY B1, `(.L_x_41) ;  /* 0x000000b000017945 */ /* 0x000fe20003800000 */
[----:B------:R-:W-:Y:S02]  /*33a0*/  ISETP.LT.OR P4, PT, R33, 0x9, !P0 ;  /* 0x000000092100780c */ /* 0x000fe40004781670 */
[----:B------:R-:W-:-:S05]  /*33b0*/  F2FP.F16.E5M2.UNPACK_B R5, R5 ;  /* 0x00000005ff05723e */ /* 0x000fca00020004ff */
[----:B------:R-:W-:-:S05]  /*33c0*/  HADD2.F32 R36, -RZ, R5.H0_H0 ;  /* 0x20000005ff247230 */ /* 0x000fca0000004100 */
[----:B------:R-:W-:-:S04]  /*33d0*/  FMUL R5, R36, R9 ;  /* 0x0000000924057220 */ /* 0x000fc80000400000 */
[----:B------:R-:W-:-:S05]  /*33e0*/  FFMA R5, R138, R8, R5 ;  /* 0x000000088a057223 */ /* 0x000fca0000000005 */
[----:B----4-:R-:W-:Y:S02]  /*33f0*/  F2FP.SATFINITE.E5M2.F32.PACK_AB_MERGE_C R37, RZ, R5, RZ ;  /* 0x00000005ff25723e */ /* 0x010fe400048060ff */
[----:B------:R-:W-:-:S03]  /*3400*/  PRMT R5, RZ, 0x7610, R5 ;  /* 0x00007610ff057816 */ /* 0x000fc60000000005 */
[----:B------:R4:W-:Y:S01]  /*3410*/  @!P2 STG.E.U8 desc[UR16][R12.64+0x1], R37 ;  /* 0x000001250c00a986 */ /* 0x0009e2000c101110 */
[----:B------:R-:W-:Y:S05]  /*3420*/  @P4 BRA `(.L_x_42) ;  /* 0x0000000000044947 */ /* 0x000fea0003800000 */
[----:B------:R0:W5:Y:S02]  /*3430*/  LDG.E.U8 R5, desc[UR16][R28.64+0x8] ;  /* 0x000008101c057981 */ /* 0x000164000c1e1100 */
.L_x_42:
[----:B------:R-:W-:Y:S05]  /*3440*/  BSYNC B1 ;  /* 0x0000000000017941 */ /* 0x000fea0003800000 */
.L_x_41:
        /* <DEDUP_REMOVED lines=8> */
[----:B----4-:R-:W-:-:S05]  /*34d0*/  F2FP.SATFINITE.E5M2.F32.PACK_AB_MERGE_C R37, RZ, R36, RZ ;  /* 0x00000024ff25723e */ /* 0x010fca00048060ff */
[----:B------:R4:W-:Y:S01]  /*34e0*/  @!P4 STG.E.U8 desc[UR16][R14.64+0x8], R37 ;  /* 0x000008250e00c986 */ /* 0x0009e2000c101110 */
[----:B------:R-:W-:Y:S05]  /*34f0*/  @P2 BRA `(.L_x_44) ;  /* 0x0000000000042947 */ /* 0x000fea0003800000 */
[----:B------:R0:W5:Y:S02]  /*3500*/  LDG.E.U8 R5, desc[UR16][R28.64+0x9] ;  /* 0x000009101c057981 */ /* 0x000164000c1e1100 */
.L_x_44:
[----:B------:R-:W-:Y:S05]  /*3510*/  BSYNC B1 ;  /* 0x0000000000017941 */ /* 0x000fea0003800000 */
.L_x_43:
        /* <DEDUP_REMOVED lines=12> */
.L_x_46:
[----:B------:R-:W-:Y:S05]  /*35e0*/  BSYNC B1 ;  /* 0x0000000000017941 */ /* 0x000fea0003800000 */
.L_x_45:
        /* <DEDUP_REMOVED lines=12> */
.L_x_48:
[----:B------:R-:W-:Y:S05]  /*36b0*/  BSYNC B1 ;  /* 0x0000000000017941 */ /* 0x000fea0003800000 */
.L_x_47:
        /* <DEDUP_REMOVED lines=12> */
.L_x_50:
[----:B------:R-:W-:Y:S05]  /*3780*/  BSYNC B1 ;  /* 0x0000000000017941 */ /* 0x000fea0003800000 */
.L_x_49:
        /* <DEDUP_REMOVED lines=12> */
.L_x_52:
[----:B------:R-:W-:Y:S05]  /*3850*/  BSYNC B1 ;  /* 0x0000000000017941 */ /* 0x000fea0003800000 */
.L_x_51:
        /* <DEDUP_REMOVED lines=12> */
.L_x_54:
[----:B------:R-:W-:Y:S05]  /*3920*/  BSYNC B1 ;  /* 0x0000000000017941 */ /* 0x000fea0003800000 */
.L_x_53:
        /* <DEDUP_REMOVED lines=12> */
.L_x_56:
[----:B------:R-:W-:Y:S05]  /*39f0*/  BSYNC B1 ;  /* 0x0000000000017941 */ /* 0x000fea0003800000 */
.L_x_55:
        /* <DEDUP_REMOVED lines=12> */
.L_x_58:
[----:B------:R-:W-:Y:S05]  /*3ac0*/  BSYNC B1 ;  /* 0x0000000000017941 */ /* 0x000fea0003800000 */
.L_x_57:
        /* <DEDUP_REMOVED lines=12> */
.L_x_60:
[----:B------:R-:W-:Y:S05]  /*3b90*/  BSYNC B1 ;  /* 0x0000000000017941 */ /* 0x000fea0003800000 */
.L_x_59:
        /* <DEDUP_REMOVED lines=12> */
.L_x_62:
[----:B------:R-:W-:Y:S05]  /*3c60*/  BSYNC B1 ;  /* 0x0000000000017941 */ /* 0x000fea0003800000 */
.L_x_61:
        /* <DEDUP_REMOVED lines=12> */
.L_x_64:
[----:B------:R-:W-:Y:S05]  /*3d30*/  BSYNC B1 ;  /* 0x0000000000017941 */ /* 0x000fea0003800000 */
.L_x_63:
        /* <DEDUP_REMOVED lines=12> */
.L_x_66:
[----:B------:R-:W-:Y:S05]  /*3e00*/  BSYNC B1 ;  /* 0x0000000000017941 */ /* 0x000fea0003800000 */
.L_x_65:
        /* <DEDUP_REMOVED lines=12> */
.L_x_68:
[----:B------:R-:W-:Y:S05]  /*3ed0*/  BSYNC B1 ;  /* 0x0000000000017941 */ /* 0x000fea0003800000 */
.L_x_67:
        /* <DEDUP_REMOVED lines=12> */
.L_x_70:
[----:B------:R-:W-:Y:S05]  /*3fa0*/  BSYNC B1 ;  /* 0x0000000000017941 */ /* 0x000fea0003800000 */
.L_x_69:
        /* <DEDUP_REMOVED lines=12> */
.L_x_72:
[----:B------:R-:W-:Y:S05]  /*4070*/  BSYNC B1 ;  /* 0x0000000000017941 */ /* 0x000fea0003800000 */
.L_x_71:
        /* <DEDUP_REMOVED lines=12> */
.L_x_74:
[----:B------:R-:W-:Y:S05]  /*4140*/  BSYNC B1 ;  /* 0x0000000000017941 */ /* 0x000fea0003800000 */
.L_x_73:
        /* <DEDUP_REMOVED lines=12> */
.L_x_76:
[----:B------:R-:W-:Y:S05]  /*4210*/  BSYNC B1 ;  /* 0x0000000000017941 */ /* 0x000fea0003800000 */
.L_x_75:
        /* <DEDUP_REMOVED lines=12> */
.L_x_78:
[----:B------:R-:W-:Y:S05]  /*42e0*/  BSYNC B1 ;  /* 0x0000000000017941 */ /* 0x000fea0003800000 */
.L_x_77:
        /* <DEDUP_REMOVED lines=12> */
.L_x_80:
[----:B------:R-:W-:Y:S05]  /*43b0*/  BSYNC B1 ;  /* 0x0000000000017941 */ /* 0x000fea0003800000 */
.L_x_79:
        /* <DEDUP_REMOVED lines=12> */
.L_x_82:
[----:B------:R-:W-:Y:S05]  /*4480*/  BSYNC B1 ;  /* 0x0000000000017941 */ /* 0x000fea0003800000 */
.L_x_81:
        /* <DEDUP_REMOVED lines=12> */
.L_x_84:
[----:B------:R-:W-:Y:S05]  /*4550*/  BSYNC B1 ;  /* 0x0000000000017941 */ /* 0x000fea0003800000 */
.L_x_83:
        /* <DEDUP_REMOVED lines=12> */
.L_x_86:
[----:B------:R-:W-:Y:S05]  /*4620*/  BSYNC B1 ;  /* 0x0000000000017941 */ /* 0x000fea0003800000 */
.L_x_85:
        /* <DEDUP_REMOVED lines=12> */
.L_x_88:
[----:B------:R-:W-:Y:S05]  /*46f0*/  BSYNC B1 ;  /* 0x0000000000017941 */ /* 0x000fea0003800000 */
.L_x_87:
        /* <DEDUP_REMOVED lines=12> */
.L_x_90:
[----:B------:R-:W-:Y:S05]  /*47c0*/  BSYNC B1 ;  /* 0x0000000000017941 */ /* 0x000fea0003800000 */
.L_x_89:
        /* <DEDUP_REMOVED lines=12> */
.L_x_92:
[----:B------:R-:W-:Y:S05]  /*4890*/  BSYNC B1 ;  /* 0x0000000000017941 */ /* 0x000fea0003800000 */
.L_x_91:
[----:B-----5:R-:W-:Y:S01]  /*48a0*/  LOP3.LUT R5, R5, 0xff, RZ, 0xc0, !PT ;  /* 0x000000ff05057812 */ /* 0x020fe200078ec0ff */
[----:B------:R-:W-:Y:S01]  /*48b0*/  BSSY B1, `(.L_x_93) ;  /* 0x000000b000017945 */ /* 0x000fe20003800000 */
[----:B------:R-:W-:Y:S02]  /*48c0*/  ISETP.LT.OR P2, PT, R33, 0x39, !P1 ;  /* 0x000000392100780c */ /* 0x000fe40004f41670 */
[----:B------:R-:W-:-:S05]  /*48d0*/  F2FP.F16.E5M2.UNPACK_B R5, R5 ;  /* 0x00000005ff05723e */ /* 0x000fca00020004ff */
[----:B0-2---:R-:W-:-:S05]  /*48e0*/  HADD2.F32 R28, -RZ, R5.H0_H0 ;  /* 0x20000005ff1c7230 */ /* 0x005fca0000004100 */
[----:B------:R-:W-:-:S04]  /*48f0*/  FMUL R5, R28, R9 ;  /* 0x000000091c057220 */ /* 0x000fc80000400000 */
[----:B------:R-:W-:-:S05]  /*4900*/  FFMA R5, R112, R8, R5 ;  /* 0x0000000870057223 */ /* 0x000fca0000000005 */
[----:B------:R-:W-:Y:S02]  /*4910*/  F2FP.SATFINITE.E5M2.F32.PACK_AB_MERGE_C R29, RZ, R5, RZ ;  /* 0x00000005ff1d723e */ /* 0x000fe400048060ff */
[----:B------:R-:W-:-:S03]  /*4920*/  PRMT R5, RZ, 0x7610, R5 ;  /* 0x00007610ff057816 */ /* 0x000fc60000000005 */
[----:B------:R0:W-:Y:S01]  /*4930*/  @!P0 STG.E.U8 desc[UR16][R14.64+0x39], R29 ;  /* 0x0000391d0e008986 */ /* 0x0001e2000c101110 */
[----:B------:R-:W-:Y:S05]  /*4940*/  @P2 BRA `(.L_x_94) ;  /* 0x0000000000042947 */ /* 0x000fea0003800000 */
[----:B------:R2:W5:Y:S02]  /*4950*/  LDG.E.U8 R5, desc[UR16][R30.64+0x38] ;  /* 0x000038101e057981 */ /* 0x000564000c1e1100 */
.L_x_94:
[----:B------:R-:W-:Y:S05]  /*4960*/  BSYNC B1 ;  /* 0x0000000000017941 */ /* 0x000fea0003800000 */
.L_x_93:
[----:B-----5:R-:W-:Y:S01]  /*4970*/  LOP3.LUT R5, R5, 0xff, RZ, 0xc0, !PT ;  /* 0x000000ff05057812 */ /* 0x020fe200078ec0ff */
[----:B------:R-:W-:Y:S01]  /*4980*/  BSSY B1, `(.L_x_95) ;  /* 0x000000b000017945 */ /* 0x000fe20003800000 */
[----:B------:R-:W-:Y:S02]  /*4990*/  ISETP.LT.OR P1, PT, R33, 0x3a, !P1 ;  /* 0x0000003a2100780c */ /* 0x000fe40004f21670 */
[----:B------:R-:W-:-:S05]  /*49a0*/  F2FP.F16.E5M2.UNPACK_B R5, R5 ;  /* 0x00000005ff05723e */ /* 0x000fca00020004ff */
[----:B01--4-:R-:W-:Y:S01]  /*49b0*/  HADD2.F32 R14, -RZ, R5.H0_H0 ;  /* 0x20000005ff0e7230 */ /* 0x013fe20000004100 */
[----:B------:R-:W-:-:S04]  /*49c0*/  PRMT R5, RZ, 0x7610, R5 ;  /* 0x00007610ff057816 */ /* 0x000fc80000000005 */
[----:B------:R-:W-:-:S04]  /*49d0*/  FMUL R14, R14, R9 ;  /* 0x000000090e0e7220 */ /* 0x000fc80000400000 */
[----:B------:R-:W-:-:S05]  /*49e0*/  FFMA R14, R115, R8, R14 ;  /* 0x00000008730e7223 */ /* 0x000fca000000000e */
[----:B------:R-:W-:-:S05]  /*49f0*/  F2FP.SATFINITE.E5M2.F32.PACK_AB_MERGE_C R15, RZ, R14, RZ ;  /* 0x0000000eff0f723e */ /* 0x000fca00048060ff */
[----:B------:R0:W-:Y:S01]  /*4a00*/  @!P2 STG.E.U8 desc[UR16][R12.64+0x38], R15 ;  /* 0x0000380f0c00a986 */ /* 0x0001e2000c101110 */
[----:B------:R-:W-:Y:S05]  /*4a10*/  @P1 BRA `(.L_x_96) ;  /* 0x0000000000041947 */ /* 0x000fea0003800000 */
[----:B------:R1:W5:Y:S02]  /*4a20*/  LDG.E.U8 R5, desc[UR16][R30.64+0x39] ;  /* 0x000039101e057981 */ /* 0x000364000c1e1100 */
.L_x_96:
[----:B------:R-:W-:Y:S05]  /*4a30*/  BSYNC B1 ;  /* 0x0000000000017941 */ /* 0x000fea0003800000 */
.L_x_95:
[----:B-----5:R-:W-:Y:S01]  /*4a40*/  LOP3.LUT R5, R5, 0xff, RZ, 0xc0, !PT ;  /* 0x000000ff05057812 */ /* 0x020fe200078ec0ff */
[----:B------:R-:W-:Y:S01]  /*4a50*/  BSSY B1, `(.L_x_97) ;  /* 0x0000013000017945 */ /* 0x000fe20003800000 */
[----:B------:R-:W-:Y:S02]  /*4a60*/  IADD3 R29, P0, R35, 0x80, RZ ;  /* 0x00000080231d7810 */ /* 0x000fe40007f1e0ff */
[----:B------:R-:W-:-:S03]  /*4a70*/  F2FP.F16.E5M2.UNPACK_B R5, R5 ;  /* 0x00000005ff05723e */ /* 0x000fc600020004ff */
[----:B0-----:R-:W-:Y:S01]  /*4a80*/  IMAD.X R15, RZ, RZ, R25, P0 ;  /* 0x000000ffff0f7224 */ /* 0x001fe200000e0619 */
        /* <DEDUP_REMOVED lines=9> */
[----:B-123--:R-:W-:Y:S02]  /*4b20*/  F2FP.SATFINITE.E5M2.F32.PACK_AB_MERGE_C R31, RZ, R5, RZ ;  /* 0x00000005ff1f723e */ /* 0x00efe400048060ff */
[----:B------:R-:W-:Y:S02]  /*4b30*/  IADD3.X R15, R15, UR11, R29, P2, !PT ;  /* 0x0000000b0f0f7c10 */ /* 0x000fe400097fe41d */
[----:B------:R-:W-:Y:S01]  /*4b40*/  PRMT R5, RZ, 0x7610, R5 ;  /* 0x00007610ff057816 */ /* 0x000fe20000000005 */
[----:B------:R0:W-:Y:S01]  /*4b50*/  @!P1 STG.E.U8 desc[UR16][R12.64+0x39], R31 ;  /* 0x0000391f0c009986 */ /* 0x0001e2000c101110 */
[----:B------:R-:W-:Y:S05]  /*4b60*/  @P4 BRA `(.L_x_98) ;  /* 0x0000000000044947 */ /* 0x000fea0003800000 */
[----:B------:R1:W5:Y:S02]  /*4b70*/  LDG.E.U8 R5, desc[UR16][R14.64] ;  /* 0x000000100e057981 */ /* 0x000364000c1e1100 */
.L_x_98:
[----:B------:R-:W-:Y:S05]  /*4b80*/  BSYNC B1 ;  /* 0x0000000000017941 */ /* 0x000fea0003800000 */
.L_x_97:
[----:B-----5:R-:W-:Y:S01]  /*4b90*/  LOP3.LUT R5, R5, 0xff, RZ, 0xc0, !PT ;  /* 0x000000ff05057812 */ /* 0x020fe200078ec0ff */
[----:B------:R-:W-:Y:S01]  /*4ba0*/  BSSY B1, `(.L_x_99) ;  /* 0x000000b000017945 */ /* 0x000fe20003800000 */
[----:B------:R-:W-:Y:S02]  /*4bb0*/  ISETP.LT.OR P2, PT, R33, 0x2, !P0 ;  /* 0x000000022100780c */ /* 0x000fe40004741670 */
[----:B------:R-:W-:-:S05]  /*4bc0*/  F2FP.F16.E5M2.UNPACK_B R5, R5 ;  /* 0x00000005ff05723e */ /* 0x000fca00020004ff */
[----:B0-----:R-:W-:Y:S01]  /*4bd0*/  HADD2.F32 R12, -RZ, R5.H0_H0 ;  /* 0x20000005ff0c7230 */ /* 0x001fe20000004100 */
[----:B------:R-:W-:-:S04]  /*4be0*/  PRMT R5, RZ, 0x7610, R5 ;  /* 0x00007610ff057816 */ /* 0x000fc80000000005 */
[----:B------:R-:W-:-:S04]  /*4bf0*/  FMUL R12, R12, R9 ;  /* 0x000000090c0c7220 */ /* 0x000fc80000400000 */
[----:B------:R-:W-:-:S05]  /*4c00*/  FFMA R12, R113, R8, R12 ;  /* 0x00000008710c7223 */ /* 0x000fca000000000c */
[----:B------:R-:W-:-:S05]  /*4c10*/  F2FP.SATFINITE.E5M2.F32.PACK_AB_MERGE_C R13, RZ, R12, RZ ;  /* 0x0000000cff0d723e */ /* 0x000fca00048060ff */
[----:B------:R0:W-:Y:S01]  /*4c20*/  @!P4 STG.E.U8 desc[UR16][R10.64], R13 ;  /* 0x0000000d0a00c986 */ /* 0x0001e2000c101110 */
[----:B------:R-:W-:Y:S05]  /*4c30*/  @P2 BRA `(.L_x_100) ;  /* 0x0000000000042947 */ /* 0x000fea0003800000 */
[----:B------:R2:W5:Y:S02]  /*4c40*/  LDG.E.U8 R5, desc[UR16][R14.64+0x1] ;  /* 0x000001100e057981 */ /* 0x000564000c1e1100 */
.L_x_100:
[----:B------:R-:W-:Y:S05]  /*4c50*/  BSYNC B1 ;  /* 0x0000000000017941 */ /* 0x000fea0003800000 */
.L_x_99:
[----:B-----5:R-:W-:Y:S01]  /*4c60*/  LOP3.LUT R5, R5, 0xff, RZ, 0xc0, !PT ;  /* 0x000000ff05057812 */ /* 0x020fe200078ec0ff */
[----:B------:R-:W-:Y:S01]  /*4c70*/  BSSY B1, `(.L_x_101) ;  /* 0x0000013000017945 */ /* 0x000fe20003800000 */
[----:B------:R-:W-:Y:S02]  /*4c80*/  IADD3 R35, P1, R35, 0x88, RZ ;  /* 0x0000008823237810 */ /* 0x000fe40007f3e0ff */
[----:B------:R-:W-:-:S03]  /*4c90*/  F2FP.F16.E5M2.UNPACK_B R5, R5 ;  /* 0x00000005ff05723e */ /* 0x000fc600020004ff */
[----:B------:R-:W-:Y:S01]  /*4ca0*/  IMAD.X R24, RZ, RZ, R25, P1 ;  /* 0x000000ffff187224 */ /* 0x000fe200008e0619 */
[----:B------:R-:W-:Y:S01]  /*4cb0*/  ISETP.GE.AND P1, PT, R34, 0x89, PT ;  /* 0x000000892200780c */ /* 0x000fe20003f26270 */
[----:B------:R-:W-:Y:S02]  /*4cc0*/  HADD2.F32 R12, -RZ, R5.H0_H0 ;  /* 0x20000005ff0c7230 */ /* 0x000fe40000004100 */
[----:B------:R-:W-:Y:S01]  /*4cd0*/  IMAD R24, R24, UR6, RZ ;  /* 0x0000000618187c24 */ /* 0x000fe2000f8e02ff */
[----:B------:R-:W-:Y:S01]  /*4ce0*/  ISETP.LT.OR P5, PT, R33, 0x1, !P1 ;  /* 0x000000012100780c */ /* 0x000fe20004fa1670 */
[----:B------:R-:W-:-:S04]  /*4cf0*/  IMAD.WIDE.U32 R26, R35, UR6, R26 ;  /* 0x00000006231a7c25 */ /* 0x000fc8000f8e001a */
[----:B------:R-:W-:Y:S01]  /*4d00*/  FMUL R5, R12, R9 ;  /* 0x000000090c057220 */ /* 0x000fe20000400000 */
[----:B------:R-:W-:-:S03]  /*4d10*/  IMAD R35, R35, UR7, R24 ;  /* 0x0000000723237c24 */ /* 0x000fc6000f8e0218 */
[----:B------:R-:W-:Y:S01]  /*4d20*/  FFMA R5, R108, R8, R5 ;  /* 0x000000086c057223 */ /* 0x000fe20000000005 */
[----:B------:R-:W-:-:S04]  /*4d30*/  IADD3 R12, P4, R26, UR10, RZ ;  /* 0x0000000a1a0c7c10 */ /* 0x000fc8000ff9e0ff */
[----:B------:R-:W-:Y:S02]  /*4d40*/  F2FP.SATFINITE.E5M2.F32.PACK_AB_MERGE_C R25, RZ, R5, RZ ;  /* 0x00000005ff19723e */ /* 0x000fe400048060ff */
[----:B0-----:R-:W-:Y:S02]  /*4d50*/  IADD3.X R13, R27, UR11, R35, P4, !PT ;  /* 0x0000000b1b0d7c10 */ /* 0x001fe4000a7fe423 */
[----:B------:R-:W-:Y:S01]  /*4d60*/  PRMT R5, RZ, 0x7610, R5 ;  /* 0x00007610ff057816 */ /* 0x000fe20000000005 */
[----:B------:R0:W-:Y:S01]  /*4d70*/  @!P2 STG.E.U8 desc[UR16][R10.64+0x1], R25 ;  /* 0x000001190a00a986 */ /* 0x0001e2000c101110 */
[----:B------:R-:W-:Y:S05]  /*4d80*/  @P5 BRA `(.L_x_102) ;  /* 0x0000000000045947 */ /* 0x000fea0003800000 */
[----:B------:R3:W5:Y:S02]  /*4d90*/  LDG.E.U8 R5, desc[UR16][R12.64] ;  /* 0x000000100c057981 */ /* 0x000764000c1e1100 */
.L_x_102:
[----:B------:R-:W-:Y:S05]  /*4da0*/  BSYNC B1 ;  /* 0x0000000000017941 */ /* 0x000fea0003800000 */
.L_x_101:
        /* <DEDUP_REMOVED lines=8> */
[----:B0-----:R-:W-:-:S05]  /*4e30*/  F2FP.SATFINITE.E5M2.F32.PACK_AB_MERGE_C R25, RZ, R24, RZ ;  /* 0x00000018ff19723e */ /* 0x001fca00048060ff */
[----:B------:R0:W-:Y:S01]  /*4e40*/  @!P5 STG.E.U8 desc[UR16][R6.64], R25 ;  /* 0x000000190600d986 */ /* 0x0001e2000c101110 */
[----:B------:R-:W-:Y:S05]  /*4e50*/  @P2 BRA `(.L_x_104) ;  /* 0x0000000000042947 */ /* 0x000fea0003800000 */
[----:B------:R4:W5:Y:S02]  /*4e60*/  LDG.E.U8 R5, desc[UR16][R12.64+0x1] ;  /* 0x000001100c057981 */ /* 0x000964000c1e1100 */
.L_x_104:
[----:B------:R-:W-:Y:S05]  /*4e70*/  BSYNC B1 ;  /* 0x0000000000017941 */ /* 0x000fea0003800000 */
.L_x_103:
[----:B-----5:R-:W-:Y:S01]  /*4e80*/  LOP3.LUT R5, R5, 0xff, RZ, 0xc0, !PT ;  /* 0x000000ff05057812 */ /* 0x020fe200078ec0ff */
[----:B------:R-:W-:Y:S01]  /*4e90*/  BSSY B1, `(.L_x_105) ;  /* 0x000000b000017945 */ /* 0x000fe20003800000 */
[----:B------:R-:W-:Y:S02]  /*4ea0*/  ISETP.LT.OR P4, PT, R33, 0x9, !P0 ;  /* 0x000000092100780c */ /* 0x000fe40004781670 */
[----:B------:R-:W-:-:S05]  /*4eb0*/  F2FP.F16.E5M2.UNPACK_B R5, R5 ;  /* 0x00000005ff05723e */ /* 0x000fca00020004ff */
[----:B------:R-:W-:-:S05]  /*4ec0*/  HADD2.F32 R24, -RZ, R5.H0_H0 ;  /* 0x20000005ff187230 */ /* 0x000fca0000004100 */
[----:B------:R-:W-:-:S04]  /*4ed0*/  FMUL R5, R24, R9 ;  /* 0x0000000918057220 */ /* 0x000fc80000400000 */
[----:B------:R-:W-:-:S05]  /*4ee0*/  FFMA R5, R106, R8, R5 ;  /* 0x000000086a057223 */ /* 0x000fca0000000005 */
[----:B0-----:R-:W-:Y:S02]  /*4ef0*/  F2FP.SATFINITE.E5M2.F32.PACK_AB_MERGE_C R25, RZ, R5, RZ ;  /* 0x00000005ff19723e */ /* 0x001fe400048060ff */
[----:B------:R-:W-:-:S03]  /*4f00*/  PRMT R5, RZ, 0x7610, R5 ;  /* 0x00007610ff057816 */ /* 0x000fc60000000005 */
[----:B------:R0:W-:Y:S01]  /*4f10*/  @!P2 STG.E.U8 desc[UR16][R6.64+0x1], R25 ;  /* 0x000001190600a986 */ /* 0x0001e2000c101110 */
[----:B------:R-:W-:Y:S05]  /*4f20*/  @P4 BRA `(.L_x_106) ;  /* 0x0000000000044947 */ /* 0x000fea0003800000 */
[----:B------:R0:W5:Y:S02]  /*4f30*/  LDG.E.U8 R5, desc[UR16][R14.64+0x8] ;  /* 0x000008100e057981 */ /* 0x000164000c1e1100 */
.L_x_106:
[----:B------:R-:W-:Y:S05]  /*4f40*/  BSYNC B1 ;  /* 0x0000000000017941 */ /* 0x000fea0003800000 */
.L_x_105:
        /* <DEDUP_REMOVED lines=12> */
.L_x_108:
[----:B------:R-:W-:Y:S05]  /*5010*/  BSYNC B1 ;  /* 0x0000000000017941 */ /* 0x000fea0003800000 */
.L_x_107:
        /* <DEDUP_REMOVED lines=12> */
.L_x_110:
[----:B------:R-:W-:Y:S05]  /*50e0*/  BSYNC B1 ;  /* 0x0000000000017941 */ /* 0x000fea0003800000 */
.L_x_109:
        /* <DEDUP_REMOVED lines=12> */
.L_x_112:
[----:B------:R-:W-:Y:S05]  /*51b0*/  BSYNC B1 ;  /* 0x0000000000017941 */ /* 0x000fea0003800000 */
.L_x_111:
        /* <DEDUP_REMOVED lines=12> */
.L_x_114:
[----:B------:R-:W-:Y:S05]  /*5280*/  BSYNC B1 ;  /* 0x0000000000017941 */ /* 0x000fea0003800000 */
.L_x_113:
        /* <DEDUP_REMOVED lines=12> */
.L_x_116:
[----:B------:R-:W-:Y:S05]  /*5350*/  BSYNC B1 ;  /* 0x0000000000017941 */ /* 0x000fea0003800000 */
.L_x_115:
        /* <DEDUP_REMOVED lines=12> */
.L_x_118:
[----:B------:R-:W-:Y:S05]  /*5420*/  BSYNC B1 ;  /* 0x0000000000017941 */ /* 0x000fea0003800000 */
.L_x_117:
        /* <DEDUP_REMOVED lines=12> */
.L_x_120:
[----:B------:R-:W-:Y:S05]  /*54f0*/  BSYNC B1 ;  /* 0x0000000000017941 */ /* 0x000fea0003800000 */
.L_x_119:
        /* <DEDUP_REMOVED lines=12> */
.L_x_122:
[----:B------:R-:W-:Y:S05]  /*55c0*/  BSYNC B1 ;  /* 0x0000000000017941 */ /* 0x000fea0003800000 */
.L_x_121:
        /* <DEDUP_REMOVED lines=12> */
.L_x_124:
[----:B------:R-:W-:Y:S05]  /*5690*/  BSYNC B1 ;  /* 0x0000000000017941 */ /* 0x000fea0003800000 */
.L_x_123:
        /* <DEDUP_REMOVED lines=12> */
.L_x_126:
[----:B------:R-:W-:Y:S05]  /*5760*/  BSYNC B1 ;  /* 0x0000000000017941 */ /* 0x000fea0003800000 */
.L_x_125:
        /* <DEDUP_REMOVED lines=12> */
.L_x_128:
[----:B------:R-:W-:Y:S05]  /*5830*/  BSYNC B1 ;  /* 0x0000000000017941 */ /* 0x000fea0003800000 */
.L_x_127:
        /* <DEDUP_REMOVED lines=12> */
.L_x_130:
[----:B------:R-:W-:Y:S05]  /*5900*/  BSYNC B1 ;  /* 0x0000000000017941 */ /* 0x000fea0003800000 */
.L_x_129:
        /* <DEDUP_REMOVED lines=12> */
.L_x_132:
[----:B------:R-:W-:Y:S05]  /*59d0*/  BSYNC B1 ;  /* 0x0000000000017941 */ /* 0x000fea0003800000 */
.L_x_131:
        /* <DEDUP_REMOVED lines=12> */
.L_x_134:
[----:B------:R-:W-:Y:S05]  /*5aa0*/  BSYNC B1 ;  /* 0x0000000000017941 */ /* 0x000fea0003800000 */
.L_x_133:
        /* <DEDUP_REMOVED lines=12> */
.L_x_136:
[----:B------:R-:W-:Y:S05]  /*5b70*/  BSYNC B1 ;  /* 0x0000000000017941 */ /* 0x000fea0003800000 */
.L_x_135:
        /* <DEDUP_REMOVED lines=12> */
.L_x_138:
[----:B------:R-:W-:Y:S05]  /*5c40*/  BSYNC B1 ;  /* 0x0000000000017941 */ /* 0x000fea0003800000 */
.L_x_137:
        /* <DEDUP_REMOVED lines=12> */
.L_x_140:
[----:B------:R-:W-:Y:S05]  /*5d10*/  BSYNC B1 ;  /* 0x0000000000017941 */ /* 0x000fea0003800000 */
.L_x_139:
        /* <DEDUP_REMOVED lines=12> */
.L_x_142:
[----:B------:R-:W-:Y:S05]  /*5de0*/  BSYNC B1 ;  /* 0x0000000000017941 */ /* 0x000fea0003800000 */
.L_x_141:
        /* <DEDUP_REMOVED lines=12> */
.L_x_144:
[----:B------:R-:W-:Y:S05]  /*5eb0*/  BSYNC B1 ;  /* 0x0000000000017941 */ /* 0x000fea0003800000 */
.L_x_143:
        /* <DEDUP_REMOVED lines=12> */
.L_x_146:
[----:B------:R-:W-:Y:S05]  /*5f80*/  BSYNC B1 ;  /* 0x0000000000017941 */ /* 0x000fea0003800000 */
.L_x_145:
        /* <DEDUP_REMOVED lines=12> */
.L_x_148:
[----:B------:R-:W-:Y:S05]  /*6050*/  BSYNC B1 ;  /* 0x0000000000017941 */ /* 0x000fea0003800000 */
.L_x_147:
        /* <DEDUP_REMOVED lines=12> */
.L_x_150:
[----:B------:R-:W-:Y:S05]  /*6120*/  BSYNC B1 ;  /* 0x0000000000017941 */ /* 0x000fea0003800000 */
.L_x_149:
        /* <DEDUP_REMOVED lines=12> */
.L_x_152:
[----:B------:R-:W-:Y:S05]  /*61f0*/  BSYNC B1 ;  /* 0x0000000000017941 */ /* 0x000fea0003800000 */
.L_x_151:
        /* <DEDUP_REMOVED lines=12> */
.L_x_154:
[----:B------:R-:W-:Y:S05]  /*62c0*/  BSYNC B1 ;  /* 0x0000000000017941 */ /* 0x000fea0003800000 */
.L_x_153:
        /* <DEDUP_REMOVED lines=12> */
.L_x_156:
[----:B------:R-:W-:Y:S05]  /*6390*/  BSYNC B1 ;  /* 0x0000000000017941 */ /* 0x000fea0003800000 */
.L_x_155:
[----:B-----5:R-:W-:Y:S01]  /*63a0*/  LOP3.LUT R5, R5, 0xff, RZ, 0xc0, !PT ;  /* 0x000000ff05057812 */ /* 0x020fe200078ec0ff */
[----:B------:R-:W-:Y:S01]  /*63b0*/  BSSY B1, `(.L_x_157) ;  /* 0x000000b000017945 */ /* 0x000fe20003800000 */
[----:B------:R-:W-:Y:S02]  /*63c0*/  ISETP.LT.OR P2, PT, R33, 0x39, !P1 ;  /* 0x000000392100780c */ /* 0x000fe40004f41670 */
[----:B------:R-:W-:-:S05]  /*63d0*/  F2FP.F16.E5M2.UNPACK_B R5, R5 ;  /* 0x00000005ff05723e */ /* 0x000fca00020004ff */
[----:B012---:R-:W-:-:S05]  /*63e0*/  HADD2.F32 R14, -RZ, R5.H0_H0 ;  /* 0x20000005ff0e7230 */ /* 0x007fca0000004100 */
[----:B------:R-:W-:-:S04]  /*63f0*/  FMUL R5, R14, R9 ;  /* 0x000000090e057220 */ /* 0x000fc80000400000 */
[----:B------:R-:W-:-:S05]  /*6400*/  FFMA R5, R16, R8, R5 ;  /* 0x0000000810057223 */ /* 0x000fca0000000005 */
[----:B------:R-:W-:Y:S02]  /*6410*/  F2FP.SATFINITE.E5M2.F32.PACK_AB_MERGE_C R15, RZ, R5, RZ ;  /* 0x00000005ff0f723e */ /* 0x000fe400048060ff */
[----:B------:R-:W-:-:S03]  /*6420*/  PRMT R5, RZ, 0x7610, R5 ;  /* 0x00007610ff057816 */ /* 0x000fc60000000005 */
[----:B------:R0:W-:Y:S01]  /*6430*/  @!P0 STG.E.U8 desc[UR16][R10.64+0x39], R15 ;  /* 0x0000390f0a008986 */ /* 0x0001e2000c101110 */
[----:B------:R-:W-:Y:S05]  /*6440*/  @P2 BRA `(.L_x_158) ;  /* 0x0000000000042947 */ /* 0x000fea0003800000 */
[----:B------:R1:W5:Y:S02]  /*6450*/  LDG.E.U8 R5, desc[UR16][R12.64+0x38] ;  /* 0x000038100c057981 */ /* 0x000364000c1e1100 */
.L_x_158:
[----:B------:R-:W-:Y:S05]  /*6460*/  BSYNC B1 ;  /* 0x0000000000017941 */ /* 0x000fea0003800000 */
.L_x_157:
        /* <DEDUP_REMOVED lines=12> */
.L_x_160:
[----:B------:R-:W-:Y:S05]  /*6530*/  BSYNC B1 ;  /* 0x0000000000017941 */ /* 0x000fea0003800000 */
.L_x_159:
[----:B------:R-:W-:Y:S05]  /*6540*/  @P1 BRA `(.L_x_161) ;  /* 0x0000001000301947 */ /* 0x000fea0003800000 */
[----:B-----5:R-:W-:-:S04]  /*6550*/  LOP3.LUT R5, R5, 0xff, RZ, 0xc0, !PT ;  /* 0x000000ff05057812 */ /* 0x020fc800078ec0ff */
[----:B------:R-:W-:-:S05]  /*6560*/  F2FP.F16.E5M2.UNPACK_B R5, R5 ;  /* 0x00000005ff05723e */ /* 0x000fca00020004ff */
[----:B------:R-:W-:-:S05]  /*6570*/  HADD2.F32 R10, -RZ, R5.H0_H0 ;  /* 0x20000005ff0a7230 */ /* 0x000fca0000004100 */
[----:B------:R-:W-:-:S04]  /*6580*/  FMUL R5, R10, R9 ;  /* 0x000000090a057220 */ /* 0x000fc80000400000 */
[----:B------:R-:W-:-:S05]  /*6590*/  FFMA R5, R18, R8, R5 ;  /* 0x0000000812057223 */ /* 0x000fca0000000005 */
[----:B------:R-:W-:-:S05]  /*65a0*/  F2FP.SATFINITE.E5M2.F32.PACK_AB_MERGE_C R5, RZ, R5, RZ ;  /* 0x00000005ff05723e */ /* 0x000fca00048060ff */
[----:B------:R0:W-:Y:S01]  /*65b0*/  STG.E.U8 desc[UR16][R6.64+0x39], R5 ;  /* 0x0000390506007986 */ /* 0x0001e2000c101110 */
[----:B------:R-:W-:Y:S05]  /*65c0*/  BRA `(.L_x_161) ;  /* 0x0000001000107947 */ /* 0x000fea0003800000 */
.L_x_32:
[C---:B------:R-:W-:Y:S01]  /*65d0*/  ISETP.GE.AND P0, PT, R34.reuse, 0x1, PT ;  /* 0x000000012200780c */ /* 0x040fe20003f06270 */
[-C--:B--2---:R-:W-:Y:S01]  /*65e0*/  FMUL R145, R145, R8.reuse ;  /* 0x0000000891917220 */ /* 0x084fe20000400000 */
[----:B------:R-:W-:Y:S01]  /*65f0*/  ISETP.GE.AND P2, PT, R34, 0x9, PT ;  /* 0x000000092200780c */ /* 0x000fe20003f46270 */
[-C--:B------:R-:W-:Y:S01]  /*6600*/  FMUL R140, R140, R8.reuse ;  /* 0x000000088c8c7220 */ /* 0x080fe20000400000 */
[----:B------:R-:W-:Y:S01]  /*6610*/  ISETP.LT.OR P1, PT, R33, 0x1, !P0 ;  /* 0x000000012100780c */ /* 0x000fe20004721670 */
[-C--:B------:R-:W-:Y:S01]  /*6620*/  FMUL R143, R143, R8.reuse ;  /* 0x000000088f8f7220 */ /* 0x080fe20000400000 */
[----:B------:R-:W-:Y:S01]  /*6630*/  F2FP.SATFINITE.E5M2.F32.PACK_AB_MERGE_C R145, RZ, R145, RZ ;  /* 0x00000091ff91723e */ /* 0x000fe200048060ff */
[-C--:B------:R-:W-:Y:S01]  /*6640*/  FMUL R138, R138, R8.reuse ;  /* 0x000000088a8a7220 */ /* 0x080fe20000400000 */
[----:B------:R-:W-:Y:S01]  /*6650*/  ISETP.LT.OR P4, PT, R33, 0x2, !P0 ;  /* 0x000000022100780c */ /* 0x000fe20004781670 */
[-C--:B------:R-:W-:Y:S01]  /*6660*/  FMUL R141, R141, R8.reuse ;  /* 0x000000088d8d7220 */ /* 0x080fe20000400000 */
[C---:B------:R-:W-:Y:S01]  /*6670*/  ISETP.LT.OR P5, PT, R33.reuse, 0x1, !P2 ;  /* 0x000000012100780c */ /* 0x040fe200057a1670 */
[-C--:B------:R-:W-:Y:S01]  /*6680*/  FMUL R136, R136, R8.reuse ;  /* 0x0000000888887220 */ /* 0x080fe20000400000 */
[----:B------:R-:W-:Y:S01]  /*6690*/  ISETP.LT.OR P6, PT, R33, 0x2, !P2 ;  /* 0x000000022100780c */ /* 0x000fe200057c1670 */
[----:B------:R-:W-:Y:S01]  /*66a0*/  FMUL R139, R139, R8 ;  /* 0x000000088b8b7220 */ /* 0x000fe20000400000 */
[----:B------:R-:W-:Y:S01]  /*66b0*/  F2FP.SATFINITE.E5M2.F32.PACK_AB_MERGE_C R5, RZ, R140, RZ ;  /* 0x0000008cff05723e */ /* 0x000fe200048060ff */
[-C--:B------:R-:W-:Y:S01]  /*66c0*/  FMUL R134, R134, R8.reuse ;  /* 0x0000000886867220 */ /* 0x080fe20000400000 */
[----:B------:R-:W-:Y:S01]  /*66d0*/  F2FP.SATFINITE.E5M2.F32.PACK_AB_MERGE_C R143, RZ, R143, RZ ;  /* 0x0000008fff8f723e */ /* 0x000fe200048060ff */
[----:B------:R-:W-:Y:S01]  /*66e0*/  @!P1 STG.E.U8 desc[UR16][R14.64], R145 ;  /* 0x000000910e009986 */ /* 0x000fe2000c101110 */
[----:B------:R-:W-:Y:S01]  /*66f0*/  ISETP.LT.OR P1, PT, R33, 0x9, !P0 ;  /* 0x000000092100780c */ /* 0x000fe20004721670 */
[----:B------:R-:W-:Y:S01]  /*6700*/  FMUL R137, R137, R8 ;  /* 0x0000000889897220 */ /* 0x000fe20000400000 */
[----:B------:R-:W-:Y:S01]  /*6710*/  F2FP.SATFINITE.E5M2.F32.PACK_AB_MERGE_C R25, RZ, R138, RZ ;  /* 0x0000008aff19723e */ /* 0x000fe200048060ff */
[----:B------:R0:W-:Y:S01]  /*6720*/  @!P4 STG.E.U8 desc[UR16][R14.64+0x1], R5 ;  /* 0x000001050e00c986 */ /* 0x0001e2000c101110 */
[----:B------:R-:W-:Y:S01]  /*6730*/  F2FP.SATFINITE.E5M2.F32.PACK_AB_MERGE_C R141, RZ, R141, RZ ;  /* 0x0000008dff8d723e */ /* 0x000fe200048060ff */
[-C--:B------:R-:W-:Y:S01]  /*6740*/  FMUL R132, R132, R8.reuse ;  /* 0x0000000884847220 */ /* 0x080fe20000400000 */
[C---:B------:R-:W-:Y:S01]  /*6750*/  ISETP.LT.OR P4, PT, R33.reuse, 0xa, !P0 ;  /* 0x0000000a2100780c */ /* 0x040fe20004781670 */
[----:B------:R-:W-:Y:S01]  /*6760*/  @!P5 STG.E.U8 desc[UR16][R12.64], R143 ;  /* 0x0000008f0c00d986 */ /* 0x000fe2000c101110 */
[----:B------:R-:W-:Y:S01]  /*6770*/  ISETP.LT.OR P5, PT, R33, 0x9, !P2 ;  /* 0x000000092100780c */ /* 0x000fe200057a1670 */
[-C--:B------:R-:W-:Y:S01]  /*6780*/  FMUL R135, R135, R8.reuse ;  /* 0x0000000887877220 */ /* 0x080fe20000400000 */
[----:B------:R-:W-:Y:S01]  /*6790*/  F2FP.SATFINITE.E5M2.F32.PACK_AB_MERGE_C R139, RZ, R139, RZ ;  /* 0x0000008bff8b723e */ /* 0x000fe200048060ff */
[----:B------:R1:W-:Y:S01]  /*67a0*/  @!P6 STG.E.U8 desc[UR16][R12.64+0x1], R25 ;  /* 0x000001190c00e986 */ /* 0x0003e2000c101110 */
[C---:B------:R-:W-:Y:S01]  /*67b0*/  ISETP.LT.OR P6, PT, R33.reuse, 0xa, !P2 ;  /* 0x0000000a2100780c */ /* 0x040fe200057c1670 */
[-C--:B------:R-:W-:Y:S01]  /*67c0*/  FMUL R130, R130, R8.reuse ;  /* 0x0000000882827220 */ /* 0x080fe20000400000 */
[----:B------:R-:W-:Y:S01]  /*67d0*/  F2FP.SATFINITE.E5M2.F32.PACK_AB_MERGE_C R137, RZ, R137, RZ ;  /* 0x00000089ff89723e */ /* 0x000fe200048060ff */
[----:B------:R-:W-:Y:S01]  /*67e0*/  @!P1 STG.E.U8 desc[UR16][R14.64+0x8], R141 ;  /* 0x0000088d0e009986 */ /* 0x000fe2000c101110 */
[----:B------:R-:W-:Y:S01]  /*67f0*/  ISETP.LT.OR P1, PT, R33, 0x11, !P0 ;  /* 0x000000112100780c */ /* 0x000fe20004721670 */
[----:B------:R-:W-:Y:S01]  /*6800*/  FMUL R133, R133, R8 ;  /* 0x0000000885857220 */ /* 0x000fe20000400000 */
[----:B0-----:R-:W-:Y:S01]  /*6810*/  F2FP.SATFINITE.E5M2.F32.PACK_AB_MERGE_C R5, RZ, R136, RZ ;  /* 0x00000088ff05723e */ /* 0x001fe200048060ff */
[-C--:B------:R-:W-:Y:S01]  /*6820*/  FMUL R128, R128, R8.reuse ;  /* 0x0000000880807220 */ /* 0x080fe20000400000 */
[----:B------:R-:W-:Y:S01]  /*6830*/  F2FP.SATFINITE.E5M2.F32.PACK_AB_MERGE_C R135, RZ, R135, RZ ;  /* 0x00000087ff87723e */ /* 0x000fe200048060ff */
[----:B------:R-:W-:Y:S01]  /*6840*/  FMUL R131, R131, R8 ;  /* 0x0000000883837220 */ /* 0x000fe20000400000 */
[----:B------:R-:W-:Y:S01]  /*6850*/  F2FP.SATFINITE.E5M2.F32.PACK_AB_MERGE_C R133, RZ, R133, RZ ;  /* 0x00000085ff85723e */ /* 0x000fe200048060ff */
[----:B------:R0:W-:Y:S01]  /*6860*/  @!P4 STG.E.U8 desc[UR16][R14.64+0x9], R5 ;  /* 0x000009050e00c986 */ /* 0x0001e2000c101110 */
[----:B-1----:R-:W-:Y:S01]  /*6870*/  F2FP.SATFINITE.E5M2.F32.PACK_AB_MERGE_C R25, RZ, R134, RZ ;  /* 0x00000086ff19723e */ /* 0x002fe200048060ff */
        /* <DEDUP_REMOVED lines=15> */
[-C--:B------:R-:W-:Y:S01]  /*6970*/  FMUL R125, R125, R8.reuse ;  /* 0x000000087d7d7220 */ /* 0x080fe20000400000 */
[----:B------:R-:W-:Y:S01]  /*6980*/  FMUL R120, R120, R8 ;  /* 0x0000000878787220 */ /* 0x000fe20000400000 */
[----:B------:R-:W-:Y:S01]  /*6990*/  F2FP.SATFINITE.E5M2.F32.PACK_AB_MERGE_C R127, RZ, R127, RZ ;  /* 0x0000007fff7f723e */ /* 0x000fe200048060ff */
[----:B------:R0:W-:Y:S01]  /*69a0*/  @!P4 STG.E.U8 desc[UR16][R14.64+0x11], R5 ;  /* 0x000011050e00c986 */ /* 0x0001e2000c101110 */
[----:B-1----:R-:W-:Y:S01]  /*69b0*/  F2FP.SATFINITE.E5M2.F32.PACK_AB_MERGE_C R25, RZ, R130, RZ ;  /* 0x00000082ff19723e */ /* 0x002fe200048060ff */
[-C--:B------:R-:W-:Y:S01]  /*69c0*/  FMUL R123, R123, R8.reuse ;  /* 0x000000087b7b7220 */ /* 0x080fe20000400000 */
[C---:B------:R-:W-:Y:S01]  /*69d0*/  ISETP.LT.OR P4, PT, R33.reuse, 0x1a, !P0 ;  /* 0x0000001a2100780c */ /* 0x040fe20004781670 */
[----:B------:R-:W-:Y:S01]  /*69e0*/  @!P5 STG.E.U8 desc[UR16][R12.64+0x10], R135 ;  /* 0x000010870c00d986 */ /* 0x000fe2000c101110 */
[C---:B------:R-:W-:Y:S01]  /*69f0*/  ISETP.LT.OR P5, PT, R33.reuse, 0x19, !P2 ;  /* 0x000000192100780c */ /* 0x040fe200057a1670 */
[-C--:B------:R-:W-:Y:S01]  /*6a00*/  FMUL R118, R118, R8.reuse ;  /* 0x0000000876767220 */ /* 0x080fe20000400000 */
[----:B------:R-:W-:Y:S01]  /*6a10*/  F2FP.SATFINITE.E5M2.F32.PACK_AB_MERGE_C R125, RZ, R125, RZ ;  /* 0x0000007dff7d723e */ /* 0x000fe200048060ff */
[----:B------:R1:W-:Y:S01]  /*6a20*/  @!P6 STG.E.U8 desc[UR16][R12.64+0x11], R25 ;  /* 0x000011190c00e986 */ /* 0x0003e2000c101110 */
[----:B------:R-:W-:Y:S01]  /*6a30*/  ISETP.LT.OR P6, PT, R33, 0x1a, !P2 ;  /* 0x0000001a2100780c */ /* 0x000fe200057c1670 */
        /* <DEDUP_REMOVED lines=8> */
[-C--:B------:R-:W-:Y:S01]  /*6ac0*/  FMUL R114, R114, R8.reuse ;  /* 0x0000000872727220 */ /* 0x080fe20000400000 */
[----:B------:R-:W-:Y:S01]  /*6ad0*/  FMUL R112, R112, R8 ;  /* 0x0000000870707220 */ /* 0x000fe20000400000 */
[----:B-1----:R-:W-:Y:S01]  /*6ae0*/  F2FP.SATFINITE.E5M2.F32.PACK_AB_MERGE_C R25, RZ, R126, RZ ;  /* 0x0000007eff19723e */ /* 0x002fe200048060ff */
[----:B------:R0:W-:Y:S01]  /*6af0*/  @!P4 STG.E.U8 desc[UR16][R14.64+0x19], R5 ;  /* 0x000019050e00c986 */ /* 0x0001e2000c101110 */
[----:B------:R-:W-:Y:S01]  /*6b00*/  ISETP.LT.OR P4, PT, R33, 0x22, !P0 ;  /* 0x000000222100780c */ /* 0x000fe20004781670 */
[-C--:B------:R-:W-:Y:S01]  /*6b10*/  FMUL R117, R117, R8.reuse ;  /* 0x0000000875757220 */ /* 0x080fe20000400000 */
[----:B------:R-:W-:Y:S01]  /*6b20*/  F2FP.SATFINITE.E5M2.F32.PACK_AB_MERGE_C R119, RZ, R119, RZ ;  /* 0x00000077ff77723e */ /* 0x000fe200048060ff */
[----:B------:R-:W-:Y:S01]  /*6b30*/  @!P5 STG.E.U8 desc[UR16][R12.64+0x18], R131 ;  /* 0x000018830c00d986 */ /* 0x000fe2000c101110 */
[----:B------:R-:W-:Y:S01]  /*6b40*/  ISETP.LT.OR P5, PT, R33, 0x21, !P2 ;  /* 0x000000212100780c */ /* 0x000fe200057a1670 */
[----:B------:R-:W-:Y:S01]  /*6b50*/  FMUL R115, R115, R8 ;  /* 0x0000000873737220 */ /* 0x000fe20000400000 */
[----:B------:R-:W-:Y:S01]  /*6b60*/  F2FP.SATFINITE.E5M2.F32.PACK_AB_MERGE_C R27, RZ, R112, RZ ;  /* 0x00000070ff1b723e */ /* 0x000fe200048060ff */
[----:B------:R1:W-:Y:S01]  /*6b70*/  @!P6 STG.E.U8 desc[UR16][R12.64+0x19], R25 ;  /* 0x000019190c00e986 */ /* 0x0003e2000c101110 */
[----:B------:R-:W-:Y:S01]  /*6b80*/  ISETP.LT.OR P6, PT, R33, 0x22, !P2 ;  /* 0x000000222100780c */ /* 0x000fe200057c1670 */
[-C--:B------:R-:W-:Y:S01]  /*6b90*/  FMUL R110, R110, R8.reuse ;  /* 0x000000086e6e7220 */ /* 0x080fe20000400000 */
[-C--:B------:R-:W-:Y:S01]  /*6ba0*/  FMUL R113, R113, R8.reuse ;  /* 0x0000000871717220 */ /* 0x080fe20000400000 */
        /* <DEDUP_REMOVED lines=39> */
[-C--:B------:R-:W-:Y:S01]  /*6e20*/  FMUL R101, R101, R8.reuse ;  /* 0x0000000865657220 */ /* 0x080fe20000400000 */
[----:B------:R-:W-:Y:S01]  /*6e30*/  @!P1 STG.E.U8 desc[UR16][R14.64+0x30], R121 ;  /* 0x000030790e009986 */ /* 0x000fe2000c101110 */
[----:B------:R-:W-:Y:S01]  /*6e40*/  ISETP.LT.OR P1, PT, R33, 0x39, !P0 ;  /* 0x000000392100780c */ /* 0x000fe20004721670 */
[-C--:B------:R-:W-:Y:S01]  /*6e50*/  FMUL R99, R99, R8.reuse ;  /* 0x0000000863637220 */ /* 0x080fe20000400000 */
[----:B------:R-:W-:Y:S01]  /*6e60*/  ISETP.LT.OR P0, PT, R33, 0x3a, !P0 ;  /* 0x0000003a2100780c */ /* 0x000fe20004701670 */
[----:B------:R-:W-:Y:S01]  /*6e70*/  FMUL R94, R94, R8 ;  /* 0x000000085e5e7220 */ /* 0x000fe20000400000 */
[----:B0-----:R-:W-:Y:S01]  /*6e80*/  F2FP.SATFINITE.E5M2.F32.PACK_AB_MERGE_C R5, RZ, R116, RZ ;  /* 0x00000074ff05723e */ /* 0x001fe200048060ff */
[-C--:B------:R-:W-:Y:S01]  /*6e90*/  FMUL R92, R92, R8.reuse ;  /* 0x000000085c5c7220 */ /* 0x080fe20000400000 */
[----:B------:R-:W-:Y:S01]  /*6ea0*/  F2FP.SATFINITE.E5M2.F32.PACK_AB_MERGE_C R103, RZ, R103, RZ ;  /* 0x00000067ff67723e */ /* 0x000fe200048060ff */
[----:B------:R-:W-:Y:S01]  /*6eb0*/  FMUL R95, R95, R8 ;  /* 0x000000085f5f7220 */ /* 0x000fe20000400000 */
[----:B-1----:R-:W-:Y:S01]  /*6ec0*/  F2FP.SATFINITE.E5M2.F32.PACK_AB_MERGE_C R25, RZ, R114, RZ ;  /* 0x00000072ff19723e */ /* 0x002fe200048060ff */
[----:B------:R0:W-:Y:S01]  /*6ed0*/  @!P4 STG.E.U8 desc[UR16][R14.64+0x31], R5 ;  /* 0x000031050e00c986 */ /* 0x0001e2000c101110 */
[----:B------:R-:W-:Y:S01]  /*6ee0*/  ISETP.LT.OR P4, PT, R33, 0x39, !P2 ;  /* 0x000000392100780c */ /* 0x000fe20005781670 */
[-C--:B------:R-:W-:Y:S01]  /*6ef0*/  FMUL R97, R97, R8.reuse ;  /* 0x0000000861617220 */ /* 0x080fe20000400000 */
[----:B------:R-:W-:Y:S01]  /*6f00*/  ISETP.LT.OR P2, PT, R33, 0x3a, !P2 ;  /* 0x0000003a2100780c */ /* 0x000fe20005741670 */
[----:B------:R-:W-:Y:S01]  /*6f10*/  @!P5 STG.E.U8 desc[UR16][R12.64+0x30], R119 ;  /* 0x000030770c00d986 */ /* 0x000fe2000c101110 */
[----:B------:R-:W-:Y:S01]  /*6f20*/  F2FP.SATFINITE.E5M2.F32.PACK_AB_MERGE_C R101, RZ, R101, RZ ;  /* 0x00000065ff65723e */ /* 0x000fe200048060ff */
[-C--:B------:R-:W-:Y:S01]  /*6f30*/  FMUL R90, R90, R8.reuse ;  /* 0x000000085a5a7220 */ /* 0x080fe20000400000 */
[----:B------:R-:W-:Y:S01]  /*6f40*/  F2FP.SATFINITE.E5M2.F32.PACK_AB_MERGE_C R99, RZ, R99, RZ ;  /* 0x00000063ff63723e */ /* 0x000fe200048060ff */
[----:B------:R-:W-:Y:S01]  /*6f50*/  @!P6 STG.E.U8 desc[UR16][R12.64+0x31], R25 ;  /* 0x000031190c00e986 */ /* 0x000fe2000c101110 */
[----:B------:R-:W-:Y:S01]  /*6f60*/  F2FP.SATFINITE.E5M2.F32.PACK_AB_MERGE_C R95, RZ, R95, RZ ;  /* 0x0000005fff5f723e */ /* 0x000fe200048060ff */
[-C--:B------:R-:W-:Y:S01]  /*6f70*/  FMUL R22, R22, R8.reuse ;  /* 0x0000000816167220 */ /* 0x080fe20000400000 */
[-C--:B------:R-:W-:Y:S01]  /*6f80*/  FMUL R93, R93, R8.reuse ;  /* 0x000000085d5d7220 */ /* 0x080fe20000400000 */
[----:B------:R-:W-:Y:S01]  /*6f90*/  @!P0 STG.E.U8 desc[UR16][R14.64+0x39], R27 ;  /* 0x0000391b0e008986 */ /* 0x000fe2000c101110 */
[----:B------:R-:W-:Y:S01]  /*6fa0*/  ISETP.GE.AND P0, PT, R34, 0x81, PT ;  /* 0x000000812200780c */ /* 0x000fe20003f06270 */
[----:B------:R-:W-:Y:S01]  /*6fb0*/  FMUL R91, R91, R8 ;  /* 0x000000085b5b7220 */ /* 0x000fe20000400000 */
[----:B0-----:R-:W-:Y:S01]  /*6fc0*/  F2FP.SATFINITE.E5M2.F32.PACK_AB_MERGE_C R5, RZ, R110, RZ ;  /* 0x0000006eff05723e */ /* 0x001fe200048060ff */
[----:B------:R0:W-:Y:S01]  /*6fd0*/  @!P1 STG.E.U8 desc[UR16][R14.64+0x38], R117 ;  /* 0x000038750e009986 */ /* 0x0001e2000c101110 */
[C---:B------:R-:W-:Y:S01]  /*6fe0*/  ISETP.LT.OR P6, PT, R33.reuse, 0x1, !P0 ;  /* 0x000000012100780c */ /* 0x040fe200047c1670 */
[-C--:B------:R-:W-:Y:S01]  /*6ff0*/  FMUL R88, R88, R8.reuse ;  /* 0x0000000858587220 */ /* 0x080fe20000400000 */
[----:B------:R-:W-:Y:S01]  /*7000*/  ISETP.LT.OR P5, PT, R33, 0x2, !P0 ;  /* 0x000000022100780c */ /* 0x000fe200047a1670 */
[----:B------:R-:W-:Y:S01]  /*7010*/  @!P4 STG.E.U8 desc[UR16][R12.64+0x38], R115 ;  /* 0x000038730c00c986 */ /* 0x000fe2000c101110 */
[----:B------:R-:W-:Y:S01]  /*7020*/  ISETP.GE.AND P1, PT, R34, 0x89, PT ;  /* 0x000000892200780c */ /* 0x000fe20003f26270 */
[-C--:B------:R-:W-:Y:S01]  /*7030*/  FMUL R21, R21, R8.reuse ;  /* 0x0000000815157220 */ /* 0x080fe20000400000 */
[----:B------:R-:W-:Y:S01]  /*7040*/  F2FP.SATFINITE.E5M2.F32.PACK_AB_MERGE_C R97, RZ, R97, RZ ;  /* 0x00000061ff61723e */ /* 0x000fe200048060ff */
[----:B------:R1:W-:Y:S01]  /*7050*/  @!P2 STG.E.U8 desc[UR16][R12.64+0x39], R5 ;  /* 0x000039050c00a986 */ /* 0x0003e2000c101110 */
[----:B------:R-:W-:Y:S01]  /*7060*/  ISETP.LT.OR P4, PT, R33, 0x1, !P1 ;  /* 0x000000012100780c */ /* 0x000fe20004f81670 */
[-C--:B------:R-:W-:Y:S01]  /*7070*/  FMUL R89, R89, R8.reuse ;  /* 0x0000000859597220 */ /* 0x080fe20000400000 */
[----:B------:R-:W-:Y:S01]  /*7080*/  ISETP.LT.OR P2, PT, R33, 0xa, !P0 ;  /* 0x0000000a2100780c */ /* 0x000fe20004741670 */
[----:B------:R-:W-:Y:S01]  /*7090*/  FMUL R23, R23, R8 ;  /* 0x0000000817177220 */ /* 0x000fe20000400000 */
[----:B0-----:R-:W-:Y:S01]  /*70a0*/  F2FP.SATFINITE.E5M2.F32.PACK_AB_MERGE_C R15, RZ, R108, RZ ;  /* 0x0000006cff0f723e */ /* 0x001fe200048060ff */
[----:B------:R-:W-:Y:S01]  /*70b0*/  @!P6 STG.E.U8 desc[UR16][R10.64], R113 ;  /* 0x000000710a00e986 */ /* 0x000fe2000c101110 */
[C---:B------:R-:W-:Y:S01]  /*70c0*/  ISETP.LT.OR P6, PT, R33.reuse, 0x2, !P1 ;  /* 0x000000022100780c */ /* 0x040fe20004fc1670 */
[-C--:B------:R-:W-:Y:S01]  /*70d0*/  FMUL R20, R20, R8.reuse ;  /* 0x0000000814147220 */ /* 0x080fe20000400000 */
[----:B------:R-:W-:Y:S01]  /*70e0*/  F2FP.SATFINITE.E5M2.F32.PACK_AB_MERGE_C R93, RZ, R93, RZ ;  /* 0x0000005dff5d723e */ /* 0x000fe200048060ff */
[----:B------:R-:W-:Y:S01]  /*70f0*/  @!P5 STG.E.U8 desc[UR16][R10.64+0x1], R15 ;  /* 0x0000010f0a00d986 */ /* 0x000fe2000c101110 */
[----:B------:R-:W-:Y:S01]  /*7100*/  ISETP.LT.OR P5, PT, R33, 0x9, !P0 ;  /* 0x000000092100780c */ /* 0x000fe200047a1670 */
[----:B------:R-:W-:Y:S01]  /*7110*/  FMUL R17, R17, R8 ;  /* 0x0000000811117220 */ /* 0x000fe20000400000 */
[----:B-1----:R-:W-:Y:S01]  /*7120*/  F2FP.SATFINITE.E5M2.F32.PACK_AB_MERGE_C R5, RZ, R106, RZ ;  /* 0x0000006aff05723e */ /* 0x002fe200048060ff */
[----:B------:R-:W-:Y:S01]  /*7130*/  @!P4 STG.E.U8 desc[UR16][R6.64], R111 ;  /* 0x0000006f0600c986 */ /* 0x000fe2000c101110 */
[----:B------:R-:W-:Y:S01]  /*7140*/  F2FP.SATFINITE.E5M2.F32.PACK_AB_MERGE_C R13, RZ, R104, RZ ;  /* 0x00000068ff0d723e */ /* 0x000fe200048060ff */
[-C--:B------:R-:W-:Y:S01]  /*7150*/  FMUL R16, R16, R8.reuse ;  /* 0x0000000810107220 */ /* 0x080fe20000400000 */
[----:B------:R-:W-:Y:S01]  /*7160*/  ISETP.LT.OR P4, PT, R33, 0x9, !P1 ;  /* 0x000000092100780c */ /* 0x000fe20004f81670 */
[-C--:B------:R-:W-:Y:S01]  /*7170*/  FMUL R19, R19, R8.reuse ;  /* 0x0000000813137220 */ /* 0x080fe20000400000 */
[----:B------:R-:W-:Y:S01]  /*7180*/  F2FP.SATFINITE.E5M2.F32.PACK_AB_MERGE_C R91, RZ, R91, RZ ;  /* 0x0000005bff5b723e */ /* 0x000fe200048060ff */
[----:B------:R0:W-:Y:S01]  /*7190*/  @!P6 STG.E.U8 desc[UR16][R6.64+0x1], R5 ;  /* 0x000001050600e986 */ /* 0x0001e2000c101110 */
[C---:B------:R-:W-:Y:S01]  /*71a0*/  ISETP.LT.OR P6, PT, R33.reuse, 0xa, !P1 ;  /* 0x0000000a2100780c */ /* 0x040fe20004fc1670 */
[----:B------:R-:W-:Y:S01]  /*71b0*/  FMUL R18, R18, R8 ;  /* 0x0000000812127220 */ /* 0x000fe20000400000 */
[----:B------:R-:W-:Y:S01]  /*71c0*/  F2FP.SATFINITE.E5M2.F32.PACK_AB_MERGE_C R21, RZ, R21, RZ ;  /* 0x00000015ff15723e */ /* 0x000fe200048060ff */
[----:B------:R1:W-:Y:S01]  /*71d0*/  @!P2 STG.E.U8 desc[UR16][R10.64+0x9], R13 ;  /* 0x0000090d0a00a986 */ /* 0x0003e2000c101110 */
[----:B------:R-:W-:-:S02]  /*71e0*/  ISETP.LT.OR P2, PT, R33, 0x12, !P0 ;  /* 0x000000122100780c */ /* 0x000fc40004741670 */
[----:B------:R-:W-:Y:S01]  /*71f0*/  F2FP.SATFINITE.E5M2.F32.PACK_AB_MERGE_C R89, RZ, R89, RZ ;  /* 0x00000059ff59723e */ /* 0x000fe200048060ff */
[----:B------:R-:W-:Y:S01]  /*7200*/  @!P5 STG.E.U8 desc[UR16][R10.64+0x8], R107 ;  /* 0x0000086b0a00d986 */ /* 0x000fe2000c101110 */
[C---:B------:R-:W-:Y:S02]  /*7210*/  ISETP.LT.OR P5, PT, R33.reuse, 0x11, !P0 ;  /* 0x000000112100780c */ /* 0x040fe400047a1670 */
[----:B------:R-:W-:Y:S01]  /*7220*/  F2FP.SATFINITE.E5M2.F32.PACK_AB_MERGE_C R23, RZ, R23, RZ ;  /* 0x00000017ff17723e */ /* 0x000fe200048060ff */
[----:B------:R-:W-:Y:S01]  /*7230*/  @!P4 STG.E.U8 desc[UR16][R6.64+0x8], R109 ;  /* 0x0000086d0600c986 */ /* 0x000fe2000c101110 */
[----:B0-----:R-:W-:Y:S02]  /*7240*/  F2FP.SATFINITE.E5M2.F32.PACK_AB_MERGE_C R5, RZ, R102, RZ ;  /* 0x00000066ff05723e */ /* 0x001fe400048060ff */
[C---:B------:R-:W-:Y:S02]  /*7250*/  ISETP.LT.OR P4, PT, R33.reuse, 0x11, !P1 ;  /* 0x000000112100780c */ /* 0x040fe40004f81670 */
[----:B-1----:R-:W-:Y:S01]  /*7260*/  F2FP.SATFINITE.E5M2.F32.PACK_AB_MERGE_C R13, RZ, R98, RZ ;  /* 0x00000062ff0d723e */ /* 0x002fe200048060ff */
[----:B------:R0:W-:Y:S01]  /*7270*/  @!P6 STG.E.U8 desc[UR16][R6.64+0x9], R5 ;  /* 0x000009050600e986 */ /* 0x0001e2000c101110 */
[----:B------:R-:W-:-:S02]  /*7280*/  ISETP.LT.OR P6, PT, R33, 0x12, !P1 ;  /* 0x000000122100780c */ /* 0x000fc40004fc1670 */
[----:B------:R-:W-:Y:S01]  /*7290*/  F2FP.SATFINITE.E5M2.F32.PACK_AB_MERGE_C R17, RZ, R17, RZ ;  /* 0x00000011ff11723e */ /* 0x000fe200048060ff */
[----:B------:R1:W-:Y:S01]  /*72a0*/  @!P2 STG.E.U8 desc[UR16][R10.64+0x11], R13 ;  /* 0x0000110d0a00a986 */ /* 0x0003e2000c101110 */
[C---:B------:R-:W-:Y:S02]  /*72b0*/  ISETP.LT.OR P2, PT, R33.reuse, 0x1a, !P0 ;  /* 0x0000001a2100780c */ /* 0x040fe40004741670 */
[----:B------:R-:W-:Y:S01]  /*72c0*/  F2FP.SATFINITE.E5M2.F32.PACK_AB_MERGE_C R19, RZ, R19, RZ ;  /* 0x00000013ff13723e */ /* 0x000fe200048060ff */
[----:B------:R-:W-:Y:S01]  /*72d0*/  @!P5 STG.E.U8 desc[UR16][R10.64+0x10], R105 ;  /* 0x000010690a00d986 */ /* 0x000fe2000c101110 */
[----:B------:R-:W-:Y:S02]  /*72e0*/  ISETP.LT.OR P5, PT, R33, 0x19, !P0 ;  /* 0x000000192100780c */ /* 0x000fe400047a1670 */
[----:B------:R-:W-:Y:S01]  /*72f0*/  F2FP.SATFINITE.E5M2.F32.PACK_AB_MERGE_C R15, RZ, R18, RZ ;  /* 0x00000012ff0f723e */ /* 0x000fe200048060ff */
[----:B------:R-:W-:Y:S01]  /*7300*/  @!P4 STG.E.U8 desc[UR16][R6.64+0x10], R103 ;  /* 0x000010670600c986 */ /* 0x000fe2000c101110 */
[----:B0-----:R-:W-:-:S02]  /*7310*/  F2FP.SATFINITE.E5M2.F32.PACK_AB_MERGE_C R5, RZ, R100, RZ ;  /* 0x00000064ff05723e */ /* 0x001fc400048060ff */
[C---:B------:R-:W-:Y:S02]  /*7320*/  ISETP.LT.OR P4, PT, R33.reuse, 0x19, !P1 ;  /* 0x000000192100780c */ /* 0x040fe40004f81670 */
[----:B-1----:R-:W-:Y:S01]  /*7330*/  F2FP.SATFINITE.E5M2.F32.PACK_AB_MERGE_C R13, RZ, R96, RZ ;  /* 0x00000060ff0d723e */ /* 0x002fe200048060ff */
[----:B------:R0:W-:Y:S01]  /*7340*/  @!P6 STG.E.U8 desc[UR16][R6.64+0x11], R5 ;  /* 0x000011050600e986 */ /* 0x0001e2000c101110 */
[----:B------:R-:W-:-:S03]  /*7350*/  ISETP.LT.OR P6, PT, R33, 0x1a, !P1 ;  /* 0x0000001a2100780c */ /* 0x000fc60004fc1670 */
[----:B------:R1:W-:Y:S01]  /*7360*/  @!P2 STG.E.U8 desc[UR16][R10.64+0x19], R13 ;  /* 0x0000190d0a00a986 */ /* 0x0003e2000c101110 */
[----:B------:R-:W-:-:S03]  /*7370*/  ISETP.LT.OR P2, PT, R33, 0x22, !P0 ;  /* 0x000000222100780c */ /* 0x000fc60004741670 */
[----:B------:R-:W-:Y:S01]  /*7380*/  @!P5 STG.E.U8 desc[UR16][R10.64+0x18], R101 ;  /* 0x000018650a00d986 */ /* 0x000fe2000c101110 */
[C---:B------:R-:W-:Y:S02]  /*7390*/  ISETP.LT.OR P5, PT, R33.reuse, 0x21, !P0 ;  /* 0x000000212100780c */ /* 0x040fe400047a1670 */
[----:B0-----:R-:W-:Y:S01]  /*73a0*/  F2FP.SATFINITE.E5M2.F32.PACK_AB_MERGE_C R5, RZ, R94, RZ ;  /* 0x0000005eff05723e */ /* 0x001fe200048060ff */
[----:B------:R-:W-:Y:S01]  /*73b0*/  @!P4 STG.E.U8 desc[UR16][R6.64+0x18], R99 ;  /* 0x000018630600c986 */ /* 0x000fe2000c101110 */
        /* <DEDUP_REMOVED lines=25> */
[C---:B------:R-:W-:Y:S02]  /*7550*/  ISETP.LT.OR P2, PT, R33.reuse, 0x39, !P0 ;  /* 0x000000392100780c */ /* 0x040fe40004741670 */
[C---:B------:R-:W-:Y:S01]  /*7560*/  ISETP.LT.OR P0, PT, R33.reuse, 0x3a, !P0 ;  /* 0x0000003a2100780c */ /* 0x040fe20004701670 */
[----:B------:R1:W-:Y:S01]  /*7570*/  @!P5 STG.E.U8 desc[UR16][R10.64+0x30], R89 ;  /* 0x000030590a00d986 */ /* 0x0003e2000c101110 */
[C---:B------:R-:W-:Y:S02]  /*7580*/  ISETP.LT.OR P5, PT, R33.reuse, 0x39, !P1 ;  /* 0x000000392100780c */ /* 0x040fe40004fa1670 */
[----:B------:R-:W-:Y:S01]  /*7590*/  ISETP.LT.OR P1, PT, R33, 0x3a, !P1 ;  /* 0x0000003a2100780c */ /* 0x000fe20004f21670 */
[----:B------:R1:W-:Y:S01]  /*75a0*/  @!P4 STG.E.U8 desc[UR16][R6.64+0x30], R23 ;  /* 0x000030170600c986 */ /* 0x0003e2000c101110 */
[----:B0-----:R-:W-:-:S05]  /*75b0*/  F2FP.SATFINITE.E5M2.F32.PACK_AB_MERGE_C R5, RZ, R20, RZ ;  /* 0x00000014ff05723e */ /* 0x001fca00048060ff */
[----:B------:R1:W-:Y:S04]  /*75c0*/  @!P6 STG.E.U8 desc[UR16][R6.64+0x31], R5 ;  /* 0x000031050600e986 */ /* 0x0003e8000c101110 */
[----:B------:R1:W-:Y:S04]  /*75d0*/  @!P2 STG.E.U8 desc[UR16][R10.64+0x38], R17 ;  /* 0x000038110a00a986 */ /* 0x0003e8000c101110 */
[----:B------:R1:W-:Y:S04]  /*75e0*/  @!P0 STG.E.U8 desc[UR16][R10.64+0x39], R13 ;  /* 0x0000390d0a008986 */ /* 0x0003e8000c101110 */
[----:B------:R1:W-:Y:S04]  /*75f0*/  @!P5 STG.E.U8 desc[UR16][R6.64+0x38], R19 ;  /* 0x000038130600d986 */ /* 0x0003e8000c101110 */
[----:B------:R1:W-:Y:S02]  /*7600*/  @!P1 STG.E.U8 desc[UR16][R6.64+0x39], R15 ;  /* 0x0000390f06009986 */ /* 0x0003e4000c101110 */
.L_x_161:
[----:B------:R-:W-:Y:S05]  /*7610*/  BSYNC B0 ;  /* 0x0000000000007941 */ /* 0x000fea0003800000 */
.L_x_31:
[----:B------:R-:W-:Y:S01]  /*7620*/  ULDC UR6, c[0x0][0xc] ;  /* 0x0000030000067ab9 */ /* 0x000fe20000000800 */
[----:B------:R-:W-:Y:S01]  /*7630*/  ULDC UR7, c[0x0][0x10] ;  /* 0x0000040000077ab9 */ /* 0x000fe20000000800 */
[----:B01---5:R-:W0:Y:S01]  /*7640*/  LDC R5, c[0x0][0x14] ;  /* 0x00000500ff057b82 */ /* 0x023e220000000800 */
[----:B------:R-:W-:Y:S01]  /*7650*/  UIMAD.WIDE.U32 UR6, UR6, UR7, URZ ;  /* 0x00000007060672a5 */ /* 0x000fe2000f8e003f */
[----:B------:R-:W-:Y:S01]  /*7660*/  PRMT R6, RZ, 0x7610, R6 ;  /* 0x00007610ff067816 */ /* 0x000fe20000000006 */
[----:B------:R-:W-:-:S04]  /*7670*/  IMAD.MOV.U32 R7, RZ, RZ, -0x1 ;  /* 0xffffffffff077424 */ /* 0x000fc800078e00ff */
[----:B0-----:R-:W-:-:S04]  /*7680*/  IMAD.WIDE.U32 R2, R5, UR6, R2 ;  /* 0x0000000605027c25 */ /* 0x001fc8000f8e0002 */
[----:B------:R-:W-:Y:S01]  /*7690*/  IMAD R5, R5, UR7, RZ ;  /* 0x0000000705057c24 */ /* 0x000fe2000f8e02ff */
[----:B------:R-:W-:Y:S02]  /*76a0*/  ULDC.64 UR6, c[0x0][0x650] ;  /* 0x0001940000067ab9 */ /* 0x000fe40000000a00 */
[----:B------:R-:W-:Y:S01]  /*76b0*/  ISETP.GE.U32.AND P0, PT, R2, UR6, PT ;  /* 0x0000000602007c0c */ /* 0x000fe2000bf06070 */
[----:B------:R-:W-:Y:S02]  /*76c0*/  IMAD.IADD R3, R3, 0x1, R5 ;  /* 0x0000000103037824 */ /* 0x000fe400078e0205 */
[----:B------:R-:W-:-:S03]  /*76d0*/  IMAD.MOV.U32 R5, RZ, RZ, -0x1 ;  /* 0xffffffffff057424 */ /* 0x000fc600078e00ff */
[----:B------:R-:W-:-:S13]  /*76e0*/  ISETP.GE.U32.AND.EX P0, PT, R3, UR7, PT, P0 ;  /* 0x0000000703007c0c */ /* 0x000fda000bf06100 */
[----:B------:R-:W-:Y:S05]  /*76f0*/  @P0 BRA `(.L_x_162) ;  /* 0x0000000400600947 */ /* 0x000fea0003800000 */
[----:B------:R-:W0:Y:S01]  /*7700*/  S2R R20, SR_CTAID.X ;  /* 0x0000000000147919 */ /* 0x000e220000002500 */
[----:B------:R-:W1:Y:S01]  /*7710*/  LDC.64 R14, c[0x0][0x628] ;  /* 0x00018a00ff0e7b82 */ /* 0x000e620000000a00 */
[----:B------:R-:W-:Y:S01]  /*7720*/  ULDC UR6, c[0x0][0x150] ;  /* 0x0000540000067ab9 */ /* 0x000fe20000000800 */
[----:B--234-:R-:W-:Y:S01]  /*7730*/  IMAD.MOV.U32 R12, RZ, RZ, R2 ;  /* 0x000000ffff0c7224 */ /* 0x01cfe200078e0002 */
[----:B------:R-:W2:Y:S01]  /*7740*/  S2R R22, SR_CTAID.Y ;  /* 0x0000000000167919 */ /* 0x000ea20000002600 */
[----:B------:R-:W-:-:S04]  /*7750*/  IMAD.MOV.U32 R13, RZ, RZ, R3 ;  /* 0x000000ffff0d7224 */ /* 0x000fc800078e0003 */
[----:B------:R-:W3:Y:S08]  /*7760*/  LDC R23, c[0x0][0x144] ;  /* 0x00005100ff177b82 */ /* 0x000ef00000000800 */
[----:B------:R-:W4:Y:S08]  /*7770*/  LDC R16, c[0x0][0x630] ;  /* 0x00018c00ff107b82 */ /* 0x000f300000000800 */
[----:B------:R-:W2:Y:S01]  /*7780*/  LDC.64 R18, c[0x0][0x620] ;  /* 0x00018800ff127b82 */ /* 0x000ea20000000a00 */
[----:B-1----:R-:W-:-:S04]  /*7790*/  ISETP.NE.U32.AND P0, PT, R14, RZ, PT ;  /* 0x000000ff0e00720c */ /* 0x002fc80003f05070 */
[----:B------:R-:W-:Y:S02]  /*77a0*/  ISETP.NE.AND.EX P0, PT, R15, RZ, PT, P0 ;  /* 0x000000ff0f00720c */ /* 0x000fe40003f05300 */
[----:B0-----:R-:W-:-:S05]  /*77b0*/  I2FP.F32.U32 R5, R20 ;  /* 0x0000001400057245 */ /* 0x001fca0000201000 */
[----:B------:R-:W-:-:S04]  /*77c0*/  FMUL R5, R5, UR6 ;  /* 0x0000000605057c20 */ /* 0x000fc80008400000 */
[----:B------:R0:W1:Y:S02]  /*77d0*/  F2I.U32.TRUNC.NTZ R21, R5 ;  /* 0x0000000500157305 */ /* 0x000064000020f000 */
[----:B---34-:R-:W-:Y:S05]  /*77e0*/  @!P0 BRA `(.L_x_163) ;  /* 0x0000000000288947 */ /* 0x018fea0003800000 */
[----:B0-----:R-:W0:Y:S02]  /*77f0*/  LDC R5, c[0x0][0x634] ;  /* 0x00018d00ff057b82 */ /* 0x001e240000000800 */
        /* <DEDUP_REMOVED lines=9> */
.L_x_163:
[-CC-:B------:R-:W-:Y:S01]  /*7890*/  SHF.R.U64 R17, R12, R16.reuse, R13.reuse ;  /* 0x000000100c117219 */ /* 0x180fe2000000120d */
[----:B------:R-:W3:Y:S01]  /*78a0*/  LDC.64 R28, c[0x0][0x640] ;  /* 0x00019000ff1c7b82 */ /* 0x000ee20000000a00 */
[----:B0-----:R-:W-:Y:S01]  /*78b0*/  SHF.R.U32.HI R5, RZ, R16, R13 ;  /* 0x00000010ff057219 */ /* 0x001fe2000001160d */
[----:B-1----:R-:W-:Y:S01]  /*78c0*/  IMAD.MOV R21, RZ, RZ, -R21 ;  /* 0x000000ffff157224 */ /* 0x002fe200078e0a15 */
[----:B------:R-:W-:Y:S01]  /*78d0*/  IADD3 R11, P0, RZ, -R17, RZ ;  /* 0x80000011ff0b7210 */ /* 0x000fe20007f1e0ff */
[----:B------:R-:W-:Y:S02]  /*78e0*/  ULDC UR6, c[0x0][0x154] ;  /* 0x0000550000067ab9 */ /* 0x000fe40000000800 */
[----:B------:R-:W-:Y:S02]  /*78f0*/  IMAD R23, R23, R21, R20 ;  /* 0x0000001517177224 */ /* 0x000fe400078e0214 */
[----:B------:R-:W0:Y:S01]  /*7900*/  LDC R12, c[0x0][0x618] ;  /* 0x00018600ff0c7b82 */ /* 0x000e220000000800 */
[----:B------:R-:W-:-:S02]  /*7910*/  IMAD.X R5, RZ, RZ, ~R5, P0 ;  /* 0x000000ffff057224 */ /* 0x000fc400000e0e05 */
[----:B--2---:R-:W-:-:S04]  /*7920*/  IMAD.WIDE.U32 R6, R11, R18, R2 ;  /* 0x000000120b067225 */ /* 0x004fc800078e0002 */
[----:B------:R-:W-:Y:S01]  /*7930*/  IMAD R10, R5, R18, RZ ;  /* 0x00000012050a7224 */ /* 0x000fe200078e02ff */
[----:B------:R-:W1:Y:S03]  /*7940*/  LDC R24, c[0x0][0x608] ;  /* 0x00018200ff187b82 */ /* 0x000e660000000800 */
[----:B------:R-:W-:Y:S02]  /*7950*/  IMAD R5, R11, R19, R10 ;  /* 0x000000130b057224 */ /* 0x000fe400078e020a */
[----:B------:R-:W-:Y:S02]  /*7960*/  IMAD.MOV.U32 R11, RZ, RZ, 0x1 ;  /* 0x00000001ff0b7424 */ /* 0x000fe400078e00ff */
[----:B------:R-:W-:Y:S01]  /*7970*/  IMAD.IADD R5, R7, 0x1, R5 ;  /* 0x0000000107057824 */ /* 0x000fe200078e0205 */
[----:B------:R-:W2:Y:S01]  /*7980*/  LDC R26, c[0x0][0x658] ;  /* 0x00019600ff1a7b82 */ /* 0x000ea20000000800 */
[----:B------:R-:W-:-:S02]  /*7990*/  I2FP.F32.U32 R7, R22 ;  /* 0x0000001600077245 */ /* 0x000fc40000201000 */
[----:B---3--:R-:W-:-:S03]  /*79a0*/  ISETP.NE.U32.AND P0, PT, R28, RZ, PT ;  /* 0x000000ff1c00720c */ /* 0x008fc60003f05070 */
[----:B------:R-:W-:Y:S01]  /*79b0*/  FMUL R10, R7, UR6 ;  /* 0x00000006070a7c20 */ /* 0x000fe20008400000 */
[----:B------:R-:W-:Y:S01]  /*79c0*/  ISETP.NE.AND.EX P0, PT, R29, RZ, PT, P0 ;  /* 0x000000ff1d00720c */ /* 0x000fe20003f05300 */
[----:B------:R-:W3:Y:S01]  /*79d0*/  LDC R21, c[0x0][0x148] ;  /* 0x00005200ff157b82 */ /* 0x000ee20000000800 */
[-CC-:B0-----:R-:W-:Y:S01]  /*79e0*/  SHF.R.U64 R16, R6, R12.reuse, R5.reuse ;  /* 0x0000000c06107219 */ /* 0x181fe20000001205 */
[----:B------:R0:W4:Y:S01]  /*79f0*/  F2I.U32.TRUNC.NTZ R18, R10 ;  /* 0x0000000a00127305 */ /* 0x000122000020f000 */
[----:B------:R-:W-:Y:S01]  /*7a00*/  SHF.R.U32.HI R5, RZ, R12, R5 ;  /* 0x0000000cff057219 */ /* 0x000fe20000011605 */
[----:B------:R-:W-:-:S04]  /*7a10*/  IMAD.MOV.U32 R7, RZ, RZ, -0x1 ;  /* 0xffffffffff077424 */ /* 0x000fc800078e00ff */
[----:B------:R-:W0:Y:S01]  /*7a20*/  LDC R20, c[0x0][0x600] ;  /* 0x00018000ff147b82 */ /* 0x000e220000000800 */
[-CC-:B-1----:R-:W-:Y:S02]  /*7a30*/  SHF.R.U64 R14, R16, R24.reuse, R5.reuse ;  /* 0x00000018100e7219 */ /* 0x182fe40000001205 */
[----:B------:R-:W-:-:S05]  /*7a40*/  SHF.R.U32.HI R5, RZ, R24, R5 ;  /* 0x00000018ff057219 */ /* 0x000fca0000011605 */
[----:B------:R-:W1:Y:S01]  /*7a50*/  LDC R27, c[0x0][0x648] ;  /* 0x00019200ff1b7b82 */ /* 0x000e620000000800 */
[-C--:B--2---:R-:W-:Y:S02]  /*7a60*/  SHF.L.U32 R6, R7, R26.reuse, RZ ;  /* 0x0000001a07067219 */ /* 0x084fe400000006ff */
[-CC-:B------:R-:W-:Y:S02]  /*7a70*/  SHF.R.U64 R19, R14, R26.reuse, R5.reuse ;  /* 0x0000001a0e137219 */ /* 0x180fe40000001205 */
[----:B------:R-:W-:Y:S02]  /*7a80*/  SHF.R.U32.HI R7, RZ, R26, R5 ;  /* 0x0000001aff077219 */ /* 0x000fe40000011605 */
[----:B------:R-:W-:Y:S01]  /*7a90*/  LOP3.LUT R25, RZ, R6, RZ, 0x33, !PT ;  /* 0x00000006ff197212 */ /* 0x000fe200078e33ff */
[----:B------:R-:W2:Y:S01]  /*7aa0*/  LDC R30, c[0x0][0x638] ;  /* 0x00018e00ff1e7b82 */ /* 0x000ea20000000800 */
[----:B------:R-:W-:Y:S01]  /*7ab0*/  SHF.L.U32 R26, R11, R26, RZ ;  /* 0x0000001a0b1a7219 */ /* 0x000fe200000006ff */
[----:B------:R-:W-:-:S06]  /*7ac0*/  IMAD.MOV.U32 R6, RZ, RZ, R19 ;  /* 0x000000ffff067224 */ /* 0x000fcc00078e0013 */
[----:B------:R-:W0:Y:S01]  /*7ad0*/  LDC R31, c[0x0][0x610] ;  /* 0x00018400ff1f7b82 */ /* 0x000e220000000800 */
[----:B----4-:R-:W-:Y:S05]  /*7ae0*/  @!P0 BRA `(.L_x_164) ;  /* 0x0000000000288947 */ /* 0x010fea0003800000 */
[----:B------:R-:W4:Y:S02]  /*7af0*/  LDC R6, c[0x0][0x64c] ;  /* 0x00019300ff067b82 */ /* 0x000f240000000800 */
[----:B----4-:R-:W-:-:S05]  /*7b00*/  IADD3 R5, P0, R19, R6, RZ ;  /* 0x0000000613057210 */ /* 0x010fca0007f1e0ff */
[----:B------:R-:W-:-:S04]  /*7b10*/  IMAD.X R15, RZ, RZ, R7, P0 ;  /* 0x000000ffff0f7224 */ /* 0x000fc800000e0607 */
[----:B------:R-:W-:-:S04]  /*7b20*/  IMAD.WIDE.U32 R6, R15, R28, RZ ;  /* 0x0000001c0f067225 */ /* 0x000fc800078e00ff */
[----:B0-----:R-:W-:-:S04]  /*7b30*/  IMAD.WIDE.U32 R10, P0, R5, R29, R6 ;  /* 0x0000001d050a7225 */ /* 0x001fc80007800006 */
[----:B------:R-:W-:-:S04]  /*7b40*/  IMAD.WIDE.U32 R6, R5, R28, RZ ;  /* 0x0000001c05067225 */ /* 0x000fc800078e00ff */
[----:B------:R-:W-:Y:S01]  /*7b50*/  IMAD.X R13, RZ, RZ, RZ, P0 ;  /* 0x000000ffff0d7224 */ /* 0x000fe200000e06ff */
[----:B------:R-:W-:Y:S01]  /*7b60*/  IADD3 RZ, P0, R7, R10, RZ ;  /* 0x0000000a07ff7210 */ /* 0x000fe20007f1e0ff */
[----:B------:R-:W-:-:S04]  /*7b70*/  IMAD.MOV.U32 R12, RZ, RZ, R11 ;  /* 0x000000ffff0c7224 */ /* 0x000fc800078e000b */
[----:B------:R-:W-:-:S08]  /*7b80*/  IMAD.WIDE.U32.X R6, R15, R29, R12, P0 ;  /* 0x0000001d0f067225 */ /* 0x000fd000000e040c */
.L_x_164:
[----:B-1----:R-:W-:Y:S01]  /*7b90*/  SHF.R.U64 R5, R6, R27, R7 ;  /* 0x0000001b06057219 */ /* 0x002fe20000001207 */
[----:B0-----:R-:W-:Y:S01]  /*7ba0*/  VIADD R7, R20, 0xffffffff ;  /* 0xffffffff14077836 */ /* 0x001fe20000000000 */
[----:B------:R-:W-:Y:S01]  /*7bb0*/  LOP3.LUT R32, R14, R25, RZ, 0xc0, !PT ;  /* 0x000000190e207212 */ /* 0x000fe200078ec0ff */
[----:B------:R-:W-:Y:S02]  /*7bc0*/  IMAD.MOV R18, RZ, RZ, -R18 ;  /* 0x000000ffff127224 */ /* 0x000fe400078e0a12 */
[----:B------:R-:W-:Y:S01]  /*7bd0*/  IMAD.MOV R6, RZ, RZ, -R5 ;  /* 0x000000ffff067224 */ /* 0x000fe200078e0a05 */
[----:B------:R-:W-:Y:S01]  /*7be0*/  LOP3.LUT R16, R16, R7, RZ, 0xc0, !PT ;  /* 0x0000000710107212 */ /* 0x000fe200078ec0ff */
[----:B------:R-:W-:Y:S02]  /*7bf0*/  IMAD R32, R26, R5, R32 ;  /* 0x000000051a207224 */ /* 0x000fe400078e0220 */
[----:B---3--:R-:W-:Y:S02]  /*7c00*/  @P3 IMAD R23, R21, R18, R22 ;  /* 0x0000001215173224 */ /* 0x008fe400078e0216 */
[----:B--2---:R-:W-:-:S02]  /*7c10*/  IMAD R5, R6, R30, R19 ;  /* 0x0000001e06057224 */ /* 0x004fc400078e0213 */
[----:B------:R-:W-:Y:S02]  /*7c20*/  IMAD R32, R32, R31, R23 ;  /* 0x0000001f20207224 */ /* 0x000fe400078e0217 */
[----:B------:R-:W-:Y:S02]  /*7c30*/  IMAD R5, R5, R20, R16 ;  /* 0x0000001405057224 */ /* 0x000fe400078e0210 */
[----:B------:R-:W-:-:S03]  /*7c40*/  IMAD.MOV.U32 R6, RZ, RZ, 0x1 ;  /* 0x00000001ff067424 */ /* 0x000fc600078e00ff */
[----:B------:R-:W-:Y:S02]  /*7c50*/  SEL R7, R5, R32, !P3 ;  /* 0x0000002005077207 */ /* 0x000fe40005800000 */
[----:B------:R-:W-:Y:S01]  /*7c60*/  SEL R32, R32, R5, !P3 ;  /* 0x0000000520207207 */ /* 0x000fe20005800000 */
[----:B------:R-:W-:-:S07]  /*7c70*/  IMAD.MOV.U32 R5, RZ, RZ, R17 ;  /* 0x000000ffff057224 */ /* 0x000fce00078e0011 */
.L_x_162:
[----:B------:R-:W-:Y:S01]  /*7c80*/  LOP3.LUT P0, RZ, R6, 0xff, RZ, 0xc0, !PT ;  /* 0x000000ff06ff7812 */ /* 0x000fe2000780c0ff */
[----:B------:R-:W-:-:S12]  /*7c90*/  IMAD.MOV.U32 R6, RZ, RZ, R32 ;  /* 0x000000ffff067224 */ /* 0x000fd800078e0020 */
[----:B------:R-:W-:Y:S05]  /*7ca0*/  @P0 BRA `(.L_x_165) ;  /* 0xffffff9000a40947 */ /* 0x000fea000383ffff */
[----:B------:R-:W-:Y:S05]  /*7cb0*/  EXIT ;  /* 0x000000000000794d */ /* 0x000fea0003800000 */
.L_x_3:
[----:B0-----:R-:W-:Y:S01]  /*7cc0*/  ULDC.64 UR4, c[0x0][0x650] ;  /* 0x0001940000047ab9 */ /* 0x001fe20000000a00 */
        /* <DEDUP_REMOVED lines=25> */
.L_x_167:
[--C-:B------:R-:W-:Y:S01]  /*7e60*/  SHF.R.U64 R16, R14, R18, R15.reuse ;  /* 0x000000120e107219 */ /* 0x100fe2000000120f */
[----:B------:R-:W0:Y:S01]  /*7e70*/  LDC R22, c[0x0][0x618] ;  /* 0x00018600ff167b82 */ /* 0x000e220000000800 */
[----:B------:R-:W-:Y:S01]  /*7e80*/  I2FP.F32.U32 R7, R8 ;  /* 0x0000000800077245 */ /* 0x000fe20000201000 */
[----:B------:R-:W-:Y:S01]  /*7e90*/  ULDC UR4, c[0x0][0x150] ;  /* 0x0000540000047ab9 */ /* 0x000fe20000000800 */
[----:B------:R-:W-:Y:S02]  /*7ea0*/  SHF.R.U32.HI R6, RZ, R18, R15 ;  /* 0x00000012ff067219 */ /* 0x000fe4000001160f */
[----:B------:R-:W-:Y:S01]  /*7eb0*/  IADD3 R9, P0, RZ, -R16, RZ ;  /* 0x80000010ff097210 */ /* 0x000fe20007f1e0ff */
[----:B------:R-:W-:Y:S01]  /*7ec0*/  FMUL R13, R7, UR4 ;  /* 0x00000004070d7c20 */ /* 0x000fe20008400000 */
[----:B------:R-:W-:Y:S01]  /*7ed0*/  ULDC UR4, c[0x0][0x154] ;  /* 0x0000550000047ab9 */ /* 0x000fe20000000800 */
[----:B------:R-:W1:Y:S02]  /*7ee0*/  LDC.64 R24, c[0x0][0x640] ;  /* 0x00019000ff187b82 */ /* 0x000e640000000a00 */
[----:B------:R-:W-:-:S02]  /*7ef0*/  IMAD.X R11, RZ, RZ, ~R6, P0 ;  /* 0x000000ffff0b7224 */ /* 0x000fc400000e0e06 */
[----:B------:R-:W2:Y:S01]  /*7f00*/  F2I.U32.TRUNC.NTZ R13, R13 ;  /* 0x0000000d000d7305 */ /* 0x000ea2000020f000 */
[----:B------:R-:W-:-:S03]  /*7f10*/  IMAD.WIDE.U32 R6, R9, R20, R2 ;  /* 0x0000001409067225 */ /* 0x000fc600078e0002 */
[----:B------:R-:W3:Y:S01]  /*7f20*/  LDC R15, c[0x0][0x144] ;  /* 0x00005100ff0f7b82 */ /* 0x000ee20000000800 */
[----:B------:R-:W-:-:S04]  /*7f30*/  IMAD R12, R11, R20, RZ ;  /* 0x000000140b0c7224 */ /* 0x000fc800078e02ff */
[----:B------:R-:W-:Y:S02]  /*7f40*/  IMAD R9, R9, R21, R12 ;  /* 0x0000001509097224 */ /* 0x000fe400078e020c */
[----:B------:R-:W-:Y:S01]  /*7f50*/  IMAD.MOV.U32 R12, RZ, RZ, -0x1 ;  /* 0xffffffffff0c7424 */ /* 0x000fe200078e00ff */
[----:B------:R-:W4:Y:S01]  /*7f60*/  LDC R18, c[0x0][0x608] ;  /* 0x00018200ff127b82 */ /* 0x000f220000000800 */
[----:B------:R-:W-:Y:S01]  /*7f70*/  IMAD.IADD R7, R7, 0x1, R9 ;  /* 0x0000000107077824 */ /* 0x000fe200078e0209 */
[----:B------:R-:W-:-:S04]  /*7f80*/  I2FP.F32.U32 R9, R10 ;  /* 0x0000000a00097245 */ /* 0x000fc80000201000 */
[-C--:B0-----:R-:W-:Y:S01]  /*7f90*/  SHF.R.U64 R14, R6, R22.reuse, R7 ;  /* 0x00000016060e7219 */ /* 0x081fe20000001207 */
[----:B--2---:R-:W-:Y:S01]  /*7fa0*/  IMAD.MOV R6, RZ, RZ, -R13 ;  /* 0x000000ffff067224 */ /* 0x004fe200078e0a0d */
[----:B------:R-:W0:Y:S01]  /*7fb0*/  LDC R11, c[0x0][0x658] ;  /* 0x00019600ff0b7b82 */ /* 0x000e220000000800 */
[----:B-1----:R-:W-:Y:S01]  /*7fc0*/  ISETP.NE.U32.AND P0, PT, R24, RZ, PT ;  /* 0x000000ff1800720c */ /* 0x002fe20003f05070 */
[----:B------:R-:W-:Y:S01]  /*7fd0*/  FMUL R9, R9, UR4 ;  /* 0x0000000409097c20 */ /* 0x000fe20008400000 */
[----:B------:R-:W-:Y:S02]  /*7fe0*/  SHF.R.U32.HI R7, RZ, R22, R7 ;  /* 0x00000016ff077219 */ /* 0x000fe40000011607 */
[----:B------:R-:W-:-:S03]  /*7ff0*/  ISETP.NE.AND.EX P0, PT, R25, RZ, PT, P0 ;  /* 0x000000ff1900720c */ /* 0x000fc60003f05300 */
[----:B------:R-:W1:Y:S01]  /*8000*/  LDC R21, c[0x0][0x148] ;  /* 0x00005200ff157b82 */ /* 0x000e620000000800 */
[----:B---3--:R-:W-:Y:S02]  /*8010*/  IMAD R22, R15, R6, R8 ;  /* 0x000000060f167224 */ /* 0x008fe400078e0208 */
[----:B------:R-:W-:-:S05]  /*8020*/  IMAD.MOV.U32 R8, RZ, RZ, 0x1 ;  /* 0x00000001ff087424 */ /* 0x000fca00078e00ff */
[----:B------:R-:W2:Y:S01]  /*8030*/  LDC R20, c[0x0][0x600] ;  /* 0x00018000ff147b82 */ /* 0x000ea20000000800 */
[-CC-:B----4-:R-:W-:Y:S02]  /*8040*/  SHF.R.U64 R17, R14, R18.reuse, R7.reuse ;  /* 0x000000120e117219 */ /* 0x190fe40000001207 */
[----:B------:R-:W-:Y:S02]  /*8050*/  SHF.R.U32.HI R6, RZ, R18, R7 ;  /* 0x00000012ff067219 */ /* 0x000fe40000011607 */
[----:B------:R3:W4:Y:S03]  /*8060*/  F2I.U32.TRUNC.NTZ R18, R9 ;  /* 0x0000000900127305 */ /* 0x000726000020f000 */
[----:B------:R-:W1:Y:S01]  /*8070*/  LDC R23, c[0x0][0x648] ;  /* 0x00019200ff177b82 */ /* 0x000e620000000800 */
[-C--:B0-----:R-:W-:Y:S02]  /*8080*/  SHF.R.U64 R19, R17, R11.reuse, R6 ;  /* 0x0000000b11137219 */ /* 0x081fe40000001206 */
[----:B------:R-:W-:-:S02]  /*8090*/  SHF.L.U32 R12, R12, R11, RZ ;  /* 0x0000000b0c0c7219 */ /* 0x000fc400000006ff */
[-C--:B------:R-:W-:Y:S01]  /*80a0*/  SHF.R.U32.HI R7, RZ, R11.reuse, R6 ;  /* 0x0000000bff077219 */ /* 0x080fe20000011606 */
[----:B------:R-:W-:Y:S01]  /*80b0*/  IMAD.MOV.U32 R6, RZ, RZ, R19 ;  /* 0x000000ffff067224 */ /* 0x000fe200078e0013 */
[----:B------:R-:W-:Y:S01]  /*80c0*/  SHF.L.U32 R27, R8, R11, RZ ;  /* 0x0000000b081b7219 */ /* 0x000fe200000006ff */
[----:B------:R-:W0:Y:S01]  /*80d0*/  LDC R26, c[0x0][0x638] ;  /* 0x00018e00ff1a7b82 */ /* 0x000e220000000800 */
[----:B------:R-:W-:-:S07]  /*80e0*/  LOP3.LUT R28, RZ, R12, RZ, 0x33, !PT ;  /* 0x0000000cff1c7212 */ /* 0x000fce00078e33ff */
[----:B------:R-:W0:Y:S01]  /*80f0*/  LDC R29, c[0x0][0x610] ;  /* 0x00018400ff1d7b82 */ /* 0x000e220000000800 */
[----:B---34-:R-:W-:Y:S05]  /*8100*/  @!P0 BRA `(.L_x_168) ;  /* 0x0000000000288947 */ /* 0x018fea0003800000 */
        /* <DEDUP_REMOVED lines=10> */
.L_x_168:
[----:B-1----:R-:W-:Y:S01]  /*81b0*/  SHF.R.U64 R7, R6, R23, R7 ;  /* 0x0000001706077219 */ /* 0x002fe20000001207 */
[----:B--2---:R-:W-:Y:S01]  /*81c0*/  VIADD R9, R20, 0xffffffff ;  /* 0xffffffff14097836 */ /* 0x004fe20000000000 */
[----:B------:R-:W-:Y:S01]  /*81d0*/  LOP3.LUT R6, R17, R28, RZ, 0xc0, !PT ;  /* 0x0000001c11067212 */ /* 0x000fe200078ec0ff */
[----:B------:R-:W-:Y:S02]  /*81e0*/  IMAD.MOV R18, RZ, RZ, -R18 ;  /* 0x000000ffff127224 */ /* 0x000fe400078e0a12 */
[----:B------:R-:W-:Y:S02]  /*81f0*/  IMAD.MOV R8, RZ, RZ, -R7 ;  /* 0x000000ffff087224 */ /* 0x000fe400078e0a07 */
[----:B------:R-:W-:Y:S01]  /*8200*/  IMAD R11, R27, R7, R6 ;  /* 0x000000071b0b7224 */ /* 0x000fe200078e0206 */
[----:B------:R-:W-:Y:S01]  /*8210*/  LOP3.LUT R7, R14, R9, RZ, 0xc0, !PT ;  /* 0x000000090e077212 */ /* 0x000fe200078ec0ff */
[----:B------:R-:W-:Y:S02]  /*8220*/  @P3 IMAD R22, R21, R18, R10 ;  /* 0x0000001215163224 */ /* 0x000fe400078e020a */
[----:B0-----:R-:W-:-:S02]  /*8230*/  IMAD R6, R8, R26, R19 ;  /* 0x0000001a08067224 */ /* 0x001fc400078e0213 */
[----:B------:R-:W-:Y:S02]  /*8240*/  IMAD R11, R11, R29, R22 ;  /* 0x0000001d0b0b7224 */ /* 0x000fe400078e0216 */
[----:B------:R-:W-:Y:S02]  /*8250*/  IMAD R6, R6, R20, R7 ;  /* 0x0000001406067224 */ /* 0x000fe400078e0207 */
[----:B------:R-:W-:-:S03]  /*8260*/  IMAD.MOV.U32 R8, RZ, RZ, 0x1 ;  /* 0x00000001ff087424 */ /* 0x000fc600078e00ff */
[----:B------:R-:W-:Y:S02]  /*8270*/  SEL R14, R6, R11, !P3 ;  /* 0x0000000b060e7207 */ /* 0x000fe40005800000 */
[----:B------:R-:W-:Y:S01]  /*8280*/  SEL R11, R11, R6, !P3 ;  /* 0x000000060b0b7207 */ /* 0x000fe20005800000 */
[----:B------:R-:W-:Y:S01]  /*8290*/  IMAD.MOV.U32 R6, RZ, RZ, R16 ;  /* 0x000000ffff067224 */ /* 0x000fe200078e0010 */
[----:B------:R-:W-:-:S07]  /*82a0*/  PRMT R7, R8, 0x7610, R7 ;  /* 0x0000761008077816 */ /* 0x000fce0000000007 */
.L_x_166:
[----:B------:R-:W-:-:S08]  /*82b0*/  NOP ;  /* 0x0000000000007918 */ /* 0x000fd00000000000 */
[----:B------:R-:W0:-:S00]  /*82c0*/  USETMAXREG.DEALLOC.CTAPOOL 0x28 ;  /* 0x00000028000079c8 */ /* 0x000e0000080e0500 */
[----:B0-----:R-:W-:-:S13]  /*82d0*/  ISETP.NE.AND P0, PT, R5, RZ, PT ;  /* 0x000000ff0500720c */ /* 0x001fda0003f05270 */
[----:B------:R-:W-:Y:S05]  /*82e0*/  @P0 EXIT ;  /* 0x000000000000094d */ /* 0x000fea0003800000 */
[----:B------:R-:W-:Y:S01]  /*82f0*/  LOP3.LUT P0, RZ, R7, 0xff, RZ, 0xc0, !PT ;  /* 0x000000ff07ff7812 */ /* 0x000fe2000780c0ff */
[----:B------:R-:W-:Y:S02]  /*8300*/  IMAD.MOV.U32 R5, RZ, RZ, 0x1 ;  /* 0x00000001ff057424 */ /* 0x000fe400078e00ff */
[----:B------:R-:W-:-:S10]  /*8310*/  IMAD.MOV.U32 R13, RZ, RZ, RZ ;  /* 0x000000ffff0d7224 */ /* 0x000fd400078e00ff */
[----:B------:R-:W-:Y:S05]  /*8320*/  @!P0 BRA `(.L_x_169) ;  /* 0x0000000c00308947 */ /* 0x000fea0003800000 */
[----:B------:R-:W0:Y:S01]  /*8330*/  LDC R5, c[0x0][0x28c] ;  /* 0x0000a300ff057b82 */ /* 0x000e220000000800 */
[----:B------:R-:W-:Y:S01]  /*8340*/  ULDC UR5, c[0x0][0x600] ;  /* 0x0001800000057ab9 */ /* 0x000fe20000000800 */
[----:B------:R-:W-:Y:S01]  /*8350*/  ULDC UR4, c[0x0][0xc] ;  /* 0x0000030000047ab9 */ /* 0x000fe20000000800 */
[----:B------:R-:W-:Y:S01]  /*8360*/  UIADD3 UR16, UR5, -0x1, URZ ;  /* 0xffffffff05107890 */ /* 0x000fe2000fffe03f */
[C---:B------:R-:W-:Y:S01]  /*8370*/  LOP3.LUT P2, RZ, R0.reuse, 0x7f, RZ, 0xc0, !PT ;  /* 0x0000007f00ff7812 */ /* 0x040fe2000784c0ff */
[----:B------:R-:W-:Y:S01]  /*8380*/  ULDC UR6, c[0x0][0x658] ;  /* 0x0001960000067ab9 */ /* 0x000fe20000000800 */
[----:B------:R-:W-:Y:S01]  /*8390*/  ULDC UR5, c[0x0][0x10] ;  /* 0x0000040000057ab9 */ /* 0x000fe20000000800 */
[----:B------:R-:W-:Y:S01]  /*83a0*/  UMOV UR7, 0xffffffff ;  /* 0xffffffff00077882 */ /* 0x000fe20000000000 */
[----:B------:R-:W-:Y:S01]  /*83b0*/  UMOV UR8, 0x1 ;  /* 0x0000000100087882 */ /* 0x000fe20000000000 */
[----:B------:R-:W-:Y:S01]  /*83c0*/  UIMAD.WIDE.U32 UR4, UR4, UR5, URZ ;  /* 0x00000005040472a5 */ /* 0x000fe2000f8e003f */
[----:B------:R-:W-:Y:S01]  /*83d0*/  LOP3.LUT P0, RZ, R0, 0x1f, RZ, 0xc0, !PT ;  /* 0x0000001f00ff7812 */ /* 0x000fe2000780c0ff */
[----:B------:R-:W-:Y:S01]  /*83e0*/  USHF.L.U32 UR7, UR7, UR6, URZ ;  /* 0x0000000607077299 */ /* 0x000fe2000800063f */
[----:B------:R-:W-:Y:S01]  /*83f0*/  BSSY B0, `(.L_x_169) ;  /* 0x00000bf000007945 */ /* 0x000fe20003800000 */
[----:B------:R-:W-:Y:S01]  /*8400*/  USHF.L.U32 UR18, UR8, UR6, URZ ;  /* 0x0000000608127299 */ /* 0x000fe2000800063f */
[----:B------:R-:W-:Y:S01]  /*8410*/  IMAD.MOV.U32 R15, RZ, RZ, 0x1 ;  /* 0x00000001ff0f7424 */ /* 0x000fe200078e00ff */
[----:B------:R-:W-:Y:S01]  /*8420*/  LOP3.LUT R16, R4, 0x2, RZ, 0xfc, !PT ;  /* 0x0000000204107812 */ /* 0x000fe200078efcff */
[----:B------:R-:W-:Y:S01]  /*8430*/  ULDC UR6, c[0x0][0x14] ;  /* 0x0000050000067ab9 */ /* 0x000fe20000000800 */
[----:B------:R-:W-:Y:S01]  /*8440*/  PLOP3.LUT P0, PT, P0, P2, PT, 0x8a, 0x0 ;  /* 0x000000000000781c */ /* 0x000fe20000705172 */
[----:B------:R-:W-:Y:S01]  /*8450*/  UIMAD.WIDE.U32 UR20, UR4, UR6, URZ ;  /* 0x00000006041472a5 */ /* 0x000fe2000f8e003f */
[----:B------:R-:W-:Y:S01]  /*8460*/  IMAD.MOV.U32 R13, RZ, RZ, RZ ;  /* 0x000000ffff0d7224 */ /* 0x000fe200078e00ff */
[----:B------:R-:W-:-:S02]  /*8470*/  UIMAD UR13, UR5, UR6, URZ ;  /* 0x00000006050d72a4 */ /* 0x000fc4000f8e023f */
[----:B------:R-:W-:Y:S01]  /*8480*/  ULOP3.LUT UR17, URZ, UR7, URZ, 0x33, !UPT ;  /* 0x000000073f117292 */ /* 0x000fe2000f8e333f */
[----:B0-----:R-:W-:Y:S01]  /*8490*/  VIADD R5, R5, 0x1f ;  /* 0x0000001f05057836 */ /* 0x001fe20000000000 */
[----:B------:R-:W-:Y:S01]  /*84a0*/  UIADD3 UR13, UR21, UR13, URZ ;  /* 0x0000000d150d7290 */ /* 0x000fe2000fffe03f */
[----:B------:R-:W-:-:S03]  /*84b0*/  ULDC.64 UR22, c[0x0][0x198] ;  /* 0x0000660000167ab9 */ /* 0x000fc60000000a00 */
[----:B------:R-:W-:-:S04]  /*84c0*/  SHF.R.S32.HI R8, RZ, 0x1f, R5 ;  /* 0x0000001fff087819 */ /* 0x000fc80000011405 */
[----:B------:R-:W-:Y:S01]  /*84d0*/  LEA.HI R8, R8, R5, RZ, 0x5 ;  /* 0x0000000508087211 */ /* 0x000fe200078f28ff */
[----:B------:R-:W-:-:S03]  /*84e0*/  IMAD.MOV.U32 R5, RZ, RZ, 0x1 ;  /* 0x00000001ff057424 */ /* 0x000fc600078e00ff */
[----:B------:R-:W-:-:S05]  /*84f0*/  SHF.R.S32.HI R12, RZ, 0x5, R8 ;  /* 0x00000005ff0c7819 */ /* 0x000fca0000011408 */
[----:B------:R-:W-:-:S07]  /*8500*/  VIADD R0, R12, 0x1 ;  /* 0x000000010c007836 */ /* 0x000fce0000000000 */
.L_x_181:
[----:B------:R-:W-:-:S03]  /*8510*/  UMOV UR4, 0xffffffff ;  /* 0xffffffff00047882 */ /* 0x000fc60000000000 */
[----:B------:R-:W-:Y:S05]  /*8520*/  BRA.DIV UR4, `(.L_x_170) ;  /* 0x0000000e04c47947 */ /* 0x000fea000b800000 */
[----:B------:R-:W-:-:S13]  /*8530*/  ELECT P1, URZ, PT ;  /* 0x00000000003f782f */ /* 0x000fda0003820000 */
.L_x_193:
[----:B------:R-:W0:Y:S01]  /*8540*/  LDC R7, c[0x0][0x28c] ;  /* 0x0000a300ff077b82 */ /* 0x000e220000000800 */
[----:B------:R-:W-:Y:S01]  /*8550*/  BSSY B1, `(.L_x_171) ;  /* 0x0000037000017945 */ /* 0x000fe20003800000 */
[----:B0-----:R-:W-:-:S13]  /*8560*/  ISETP.LT.OR P1, PT, R7, 0x1, !P1 ;  /* 0x000000010700780c */ /* 0x001fda0004f21670 */
[----:B------:R-:W-:Y:S05]  /*8570*/  @P1 BRA `(.L_x_172) ;  /* 0x0000000000d01947 */ /* 0x000fea0003800000 */
[----:B------:R-:W-:Y:S02]  /*8580*/  IMAD.SHL.U32 R14, R14, 0x40, RZ ;  /* 0x000000400e0e7824 */ /* 0x000fe400078e00ff */
[----:B------:R-:W-:Y:S02]  /*8590*/  IMAD.SHL.U32 R17, R11, 0x100, RZ ;  /* 0x000001000b117824 */ /* 0x000fe400078e00ff */
[----:B------:R-:W-:Y:S02]  /*85a0*/  IMAD.MOV.U32 R20, RZ, RZ, RZ ;  /* 0x000000ffff147224 */ /* 0x000fe400078e00ff */
[----:B------:R-:W-:Y:S02]  /*85b0*/  IMAD.MOV.U32 R7, RZ, RZ, R0 ;  /* 0x000000ffff077224 */ /* 0x000fe400078e0000 */
[----:B------:R-:W-:Y:S02]  /*85c0*/  IMAD.MOV.U32 R8, RZ, RZ, R5 ;  /* 0x000000ffff087224 */ /* 0x000fe400078e0005 */
[----:B------:R-:W-:-:S07]  /*85d0*/  IMAD.MOV.U32 R9, RZ, RZ, R13 ;  /* 0x000000ffff097224 */ /* 0x000fce00078e000d */
.L_x_176:
[----:B------:R-:W0:Y:S01]  /*85e0*/  S2R R11, SR_CgaCtaId ;  /* 0x00000000000b7919 */ /* 0x000e220000008800 */
[----:B------:R-:W-:-:S04]  /*85f0*/  MOV R10, 0x400 ;  /* 0x00000400000a7802 */ /* 0x000fc80000000f00 */
[----:B0-----:R-:W-:Y:S02]  /*8600*/  LEA R18, R11, R10, 0x18 ;  /* 0x0000000a0b127211 */ /* 0x001fe400078ec0ff */
[----:B------:R-:W-:Y:S01]  /*8610*/  SHF.L.U32 R10, R8, 0x1f, RZ ;  /* 0x0000001f080a7819 */ /* 0x000fe200000006ff */
[----:B------:R-:W0:Y:S02]  /*8620*/  @!P2 LDC R11, c[0x0][0x500] ;  /* 0x00014000ff0bab82 */ /* 0x000e240000000800 */
[----:B------:R-:W-:-:S04]  /*8630*/  IMAD R19, R9, 0x8, R18 ;  /* 0x0000000809137824 */ /* 0x000fc800078e0212 */
[----:B------:R-:W1:Y:S02]  /*8640*/  SYNCS.PHASECHK.TRANS64.TRYWAIT P1, [R19+URZ+0x28], R10 ;  /* 0x0000280a130075a7 */ /* 0x000e64000802017f */
[----:B-1----:R-:W-:Y:S05]  /*8650*/  @!P1 BRA `(.L_x_173) ;  /* 0x0000000c00989947 */ /* 0x002fea0003800000 */
.L_x_194:
[----:B-1----:R-:W-:Y:S01]  /*8660*/  PRMT R10, R16, 0x9910, RZ ;  /* 0x00009910100a7816 */ /* 0x002fe200000000ff */
[----:B0-----:R0:W-:Y:S03]  /*8670*/  @!P2 SYNCS.ARRIVE.TRANS64 RZ, [R19+URZ], R11 ;  /* 0x0000000b13ffa9a7 */ /* 0x0011e6000800003f */
[----:B------:R-:W-:-:S13]  /*8680*/  ISETP.NE.AND P1, PT, R10, 0x2, PT ;  /* 0x000000020a00780c */ /* 0x000fda0003f25270 */
[----:B0-----:R-:W-:Y:S05]  /*8690*/  @P1 BRA `(.L_x_174) ;  /* 0x0000000000041947 */ /* 0x001fea0003800000 */
[----:B------:R-:W-:Y:S01]  /*86a0*/  BPT.TRAP 0x1 ;  /* 0x000000040000795c */ /* 0x000fe20000300000 */
.L_x_174:
[----:B------:R-:W-:Y:S05]  /*86b0*/  @P0 BRA `(.L_x_175) ;  /* 0x0000000000040947 */ /* 0x000fea0003800000 */
[----:B------:R-:W-:Y:S01]  /*86c0*/  BPT.TRAP 0x1 ;  /* 0x000000040000795c */ /* 0x000fe20000300000 */
.L_x_175:
[--C-:B------:R-:W-:Y:S01]  /*86d0*/  IMAD R10, R9, 0x2000, R18.reuse ;  /* 0x00002000090a7824 */ /* 0x100fe200078e0212 */
[----:B------:R-:W-:Y:S01]  /*86e0*/  R2UR UR9, R19 ;  /* 0x00000000130972ca */ /* 0x000fe200000e0000 */
[----:B------:R-:W-:Y:S01]  /*86f0*/  IMAD R18, R9, 0x800, R18 ;  /* 0x0000080009127824 */ /* 0x000fe200078e0212 */
[----:B------:R-:W-:Y:S01]  /*8700*/  UIADD3 UR4, UP0, UR22, 0xf0, URZ ;  /* 0x000000f016047890 */ /* 0x000fe2000ff1e03f */
[----:B------:R-:W-:Y:S01]  /*8710*/  VIADD R7, R7, 0xffffffff ;  /* 0xffffffff07077836 */ /* 0x000fe20000000000 */
[----:B------:R-:W-:Y:S01]  /*8720*/  R2UR UR5, R10 ;  /* 0x000000000a0572ca */ /* 0x000fe200000e0000 */
[----:B------:R-:W-:Y:S01]  /*8730*/  UIADD3 UR24, UP1, UR22, 0x1f0, URZ ;  /* 0x000001f016187890 */ /* 0x000fe2000ff3e03f */
[----:B------:R-:W-:Y:S01]  /*8740*/  R2UR UR8, R18 ;  /* 0x00000000120872ca */ /* 0x000fe200000e0000 */
[----:B------:R-:W-:Y:S01]  /*8750*/  VIADD R9, R9, 0x1 ;  /* 0x0000000109097836 */ /* 0x000fe20000000000 */
[----:B------:R-:W-:Y:S01]  /*8760*/  R2UR UR11, R17 ;  /* 0x00000000110b72ca */ /* 0x000fe200000e0000 */
[----:B------:R-:W-:Y:S01]  /*8770*/  UIADD3.X UR25, URZ, UR23, URZ, UP1, !UPT ;  /* 0x000000173f197290 */ /* 0x000fe20008ffe43f */
[----:B------:R-:W-:Y:S01]  /*8780*/  R2UR UR10, R20 ;  /* 0x00000000140a72ca */ /* 0x000fe200000e0000 */
[----:B------:R-:W-:Y:S01]  /*8790*/  UMOV UR6, 0x0 ;  /* 0x0000000000067882 */ /* 0x000fe20000000000 */
[----:B------:R-:W-:Y:S01]  /*87a0*/  R2UR UR12, R6 ;  /* 0x00000000060c72ca */ /* 0x000fe200000e0000 */
[----:B------:R-:W-:Y:S01]  /*87b0*/  UMOV UR7, 0x10000000 ;  /* 0x1000000000077882 */ /* 0x000fe20000000000 */
[----:B------:R-:W-:Y:S01]  /*87c0*/  R2UR UR19, R14 ;  /* 0x000000000e1372ca */ /* 0x000fe200000e0000 */
[----:B------:R-:W-:Y:S01]  /*87d0*/  VIADD R20, R20, 0x20 ;  /* 0x0000002014147836 */ /* 0x000fe20000000000 */
[----:B------:R-:W-:Y:S01]  /*87e0*/  ISETP.GT.AND P4, PT, R7, 0x1, PT ;  /* 0x000000010700780c */ /* 0x000fe20003f84270 */
[----:B------:R-:W-:Y:S01]  /*87f0*/  UIADD3 UR14, UR5, 0x100, URZ ;  /* 0x00000100050e7890 */ /* 0x000fe2000fffe03f */
[----:B------:R-:W-:Y:S01]  /*8800*/  ISETP.NE.AND P1, PT, R9, 0x5, PT ;  /* 0x000000050900780c */ /* 0x000fe20003f25270 */
[----:B------:R-:W-:-:S02]  /*8810*/  UIADD3.X UR5, URZ, UR23, URZ, UP0, !UPT ;  /* 0x000000173f057290 */ /* 0x000fc400087fe43f */
[----:B------:R-:W-:Y:S01]  /*8820*/  UIADD3 UR15, UR8, 0xa100, URZ ;  /* 0x0000a100080f7890 */ /* 0x000fe2000fffe03f */
[----:B------:R-:W-:Y:S02]  /*8830*/  SEL R11, RZ, 0x1, P1 ;  /* 0x00000001ff0b7807 */ /* 0x000fe40000800000 */
[----:B------:R-:W-:Y:S01]  /*8840*/  UMOV UR8, UR14 ;  /* 0x0000000e00087c82 */ /* 0x000fe20008000000 */
[----:B------:R-:W-:Y:S02]  /*8850*/  SEL R9, R9, RZ, P1 ;  /* 0x000000ff09097207 */ /* 0x000fe40000800000 */
[----:B------:R-:W-:Y:S01]  /*8860*/  LOP3.LUT R8, R8, R11, RZ, 0x3c, !PT ;  /* 0x0000000b08087212 */ /* 0x000fe200078e3cff */
[----:B------:R0:W-:Y:S02]  /*8870*/  UTMALDG.3D [UR8], [UR4], desc[UR6] ;  /* 0x00000608040075b4 */ /* 0x0001e40008011000 */
[----:B0-----:R-:W-:Y:S01]  /*8880*/  UMOV UR8, UR15 ;  /* 0x0000000f00087c82 */ /* 0x001fe20008000000 */
[----:B------:R-:W-:-:S02]  /*8890*/  UMOV UR11, UR19 ;  /* 0x00000013000b7c82 */ /* 0x000fc40008000000 */
[----:B------:R0:W-:Y:S02]  /*88a0*/  UTMALDG.3D [UR8], [UR24], desc[UR6] ;  /* 0x00000608180075b4 */ /* 0x0001e40008011000 */
[----:B0-----:R-:W-:Y:S05]  /*88b0*/  @P4 BRA `(.L_x_176) ;  /* 0xfffffffc00484947 */ /* 0x001fea000383ffff */
.L_x_172:
[----:B------:R-:W-:Y:S05]  /*88c0*/  BSYNC B1 ;  /* 0x0000000000017941 */ /* 0x000fea0003800000 */
.L_x_171:
[----:B------:R-:W-:Y:S01]  /*88d0*/  LOP3.LUT P4, RZ, R15, 0xff, RZ, 0xc0, !PT ;  /* 0x000000ff0fff7812 */ /* 0x000fe2000788c0ff */
[----:B------:R-:W-:Y:S01]  /*88e0*/  IMAD.IADD R13, R12, 0x1, R13 ;  /* 0x000000010c0d7824 */ /* 0x000fe200078e020d */
[----:B------:R-:W-:Y:S01]  /*88f0*/  IADD3 R2, P5, R2, UR20, RZ ;  /* 0x0000001402027c10 */ /* 0x000fe2000ffbe0ff */
[----:B------:R-:W-:Y:S01]  /*8900*/  ULDC.64 UR4, c[0x0][0x650] ;  /* 0x0001940000047ab9 */ /* 0x000fe20000000a00 */
[----:B------:R-:W-:Y:S01]  /*8910*/  BSSY B1, `(.L_x_177) ;  /* 0x000006a000017945 */ /* 0x000fe20003800000 */
[----:B------:R-:W-:Y:S01]  /*8920*/  IMAD.MOV.U32 R11, RZ, RZ, -0x1 ;  /* 0xffffffffff0b7424 */ /* 0x000fe200078e00ff */
[----:B------:R-:W-:Y:S01]  /*8930*/  ISETP.GT.U32.AND P1, PT, R13, 0x4, PT ;  /* 0x000000040d00780c */ /* 0x000fe20003f24070 */
[----:B------:R-:W-:Y:S01]  /*8940*/  IMAD.MOV.U32 R14, RZ, RZ, -0x1 ;  /* 0xffffffffff0e7424 */ /* 0x000fe200078e00ff */
[----:B------:R-:W-:Y:S02]  /*8950*/  IADD3.X R3, R3, UR13, RZ, P5, !PT ;  /* 0x0000000d03037c10 */ /* 0x000fe4000affe4ff */
[----:B------:R-:W-:-:S02]  /*8960*/  ISETP.LT.U32.AND P1, PT, R12, 0x5, P1 ;  /* 0x000000050c00780c */ /* 0x000fc40000f21070 */
[----:B------:R-:W-:Y:S01]  /*8970*/  PRMT R15, RZ, 0x7610, R15 ;  /* 0x00007610ff0f7816 */ /* 0x000fe2000000000f */
[----:B------:R-:W0:Y:S01]  /*8980*/  @P4 S2R R7, SR_CgaCtaId ;  /* 0x0000000000074919 */ /* 0x000e220000008800 */
[----:B------:R-:W-:-:S04]  /*8990*/  @P4 MOV R6, 0x400 ;  /* 0x0000040000064802 */ /* 0x000fc80000000f00 */
[----:B0-----:R-:W-:Y:S01]  /*89a0*/  @P4 LEA R8, R7, R6, 0x18 ;  /* 0x0000000607084211 */ /* 0x001fe200078ec0ff */
[----:B------:R-:W-:Y:S01]  /*89b0*/  IMAD.WIDE.U32 R6, R13, -0x33333333, RZ ;  /* 0xcccccccd0d067825 */ /* 0x000fe200078e00ff */
[----:B------:R-:W-:Y:S02]  /*89c0*/  SEL R6, RZ, 0x1, !P1 ;  /* 0x00000001ff067807 */ /* 0x000fe40004800000 */
[----:B------:R-:W-:Y:S01]  /*89d0*/  ISETP.GE.U32.AND P1, PT, R2, UR4, PT ;  /* 0x0000000402007c0c */ /* 0x000fe2000bf26070 */
[----:B------:R0:W-:Y:S01]  /*89e0*/  @P4 SYNCS.ARRIVE.TRANS64.A1T0 RZ, [R8+URZ+0x68], RZ ;  /* 0x000068ff08ff49a7 */ /* 0x0001e2000810003f */
[----:B------:R-:W-:Y:S02]  /*89f0*/  ISETP.GE.U32.AND P4, PT, R12, 0x5, PT ;  /* 0x000000050c00780c */ /* 0x000fe40003f86070 */
[----:B------:R-:W-:Y:S02]  /*8a00*/  ISETP.GE.U32.AND.EX P1, PT, R3, UR5, PT, P1 ;  /* 0x0000000503007c0c */ /* 0x000fe4000bf26110 */
[----:B------:R-:W-:Y:S01]  /*8a10*/  LOP3.LUT R5, R5, R6, RZ, 0x3c, !PT ;  /* 0x0000000605057212 */ /* 0x000fe200078e3cff */
[----:B------:R-:W-:Y:S01]  /*8a20*/  IMAD.MOV.U32 R6, RZ, RZ, -0x1 ;  /* 0xffffffffff067424 */ /* 0x000fe200078e00ff */
[----:B0-----:R-:W-:-:S02]  /*8a30*/  SHF.R.U32.HI R8, RZ, 0x2, R7 ;  /* 0x00000002ff087819 */ /* 0x001fc40000011607 */
[----:B------:R-:W-:-:S03]  /*8a40*/  PRMT R7, RZ, 0x7610, R7 ;  /* 0x00007610ff077816 */ /* 0x000fc60000000007 */
[----:B------:R-:W-:Y:S02]  /*8a50*/  IMAD R13, R8, -0x5, R13 ;  /* 0xfffffffb080d7824 */ /* 0x000fe400078e020d */
[----:B------:R-:W-:Y:S02]  /*8a60*/  @P4 LOP3.LUT R5, R5, 0x1, R8, 0x78, !PT ;  /* 0x0000000105054812 */ /* 0x000fe400078e7808 */
[----:B------:R-:W-:Y:S05]  /*8a70*/  @P1 BRA `(.L_x_178) ;  /* 0x00000004004c1947 */ /* 0x000fea0003800000 */
[----:B------:R-:W-:Y:S01]  /*8a80*/  ULDC.64 UR4, c[0x0][0x628] ;  /* 0x00018a0000047ab9 */ /* 0x000fe20000000a00 */
[----:B------:R-:W0:Y:S01]  /*8a90*/  S2R R17, SR_CTAID.X ;  /* 0x0000000000117919 */ /* 0x000e220000002500 */
[----:B------:R-:W-:Y:S01]  /*8aa0*/  ISETP.NE.U32.AND P1, PT, RZ, UR4, PT ;  /* 0x00000004ff007c0c */ /* 0x000fe2000bf25070 */
[----:B------:R-:W-:Y:S01]  /*8ab0*/  ULDC UR7, c[0x0][0x630] ;  /* 0x00018c0000077ab9 */ /* 0x000fe20000000800 */
[----:B------:R-:W-:Y:S01]  /*8ac0*/  IMAD.MOV.U32 R6, RZ, RZ, R2 ;  /* 0x000000ffff067224 */ /* 0x000fe200078e0002 */
[----:B------:R-:W1:Y:S01]  /*8ad0*/  S2R R14, SR_CTAID.Y ;  /* 0x00000000000e7919 */ /* 0x000e620000002600 */
[----:B------:R-:W-:Y:S01]  /*8ae0*/  ISETP.NE.AND.EX P1, PT, RZ, UR5, PT, P1 ;  /* 0x00000005ff007c0c */ /* 0x000fe2000bf25310 */
[----:B------:R-:W-:-:S12]  /*8af0*/  IMAD.MOV.U32 R7, RZ, RZ, R3 ;  /* 0x000000ffff077224 */ /* 0x000fd800078e0003 */
[----:B------:R-:W-:Y:S05]  /*8b00*/  @!P1 BRA `(.L_x_179) ;  /* 0x0000000000289947 */ /* 0x000fea0003800000 */
[----:B------:R-:W-:Y:S02]  /*8b10*/  ULDC UR6, c[0x0][0x634] ;  /* 0x00018d0000067ab9 */ /* 0x000fe40000000800 */
[----:B------:R-:W-:-:S05]  /*8b20*/  IADD3 R11, P1, R2, UR6, RZ ;  /* 0x00000006020b7c10 */ /* 0x000fca000ff3e0ff */
[----:B------:R-:W-:-:S04]  /*8b30*/  IMAD.X R19, RZ, RZ, R3, P1 ;  /* 0x000000ffff137224 */ /* 0x000fc800008e0603 */
[----:B------:R-:W-:-:S04]  /*8b40*/  IMAD.WIDE.U32 R8, R19, UR4, RZ ;  /* 0x0000000413087c25 */ /* 0x000fc8000f8e00ff */
[----:B------:R-:W-:-:S04]  /*8b50*/  IMAD.WIDE.U32 R8, P1, R11, UR5, R8 ;  /* 0x000000050b087c25 */ /* 0x000fc8000f820008 */
[----:B------:R-:W-:-:S04]  /*8b60*/  IMAD.WIDE.U32 R10, R11, UR4, RZ ;  /* 0x000000040b0a7c25 */ /* 0x000fc8000f8e00ff */
[----:B------:R-:W-:Y:S01]  /*8b70*/  IMAD.X R7, RZ, RZ, RZ, P1 ;  /* 0x000000ffff077224 */ /* 0x000fe200008e06ff */
[----:B------:R-:W-:Y:S01]  /*8b80*/  IADD3 RZ, P1, R11, R8, RZ ;  /* 0x000000080bff7210 */ /* 0x000fe20007f3e0ff */
[----:B------:R-:W-:-:S04]  /*8b90*/  IMAD.MOV.U32 R6, RZ, RZ, R9 ;  /* 0x000000ffff067224 */ /* 0x000fc800078e0009 */
[----:B------:R-:W-:-:S08]  /*8ba0*/  IMAD.WIDE.U32.X R6, R19, UR5, R6, P1 ;  /* 0x0000000513067c25 */ /* 0x000fd000088e0406 */
.L_x_179:
[--C-:B------:R-:W-:Y:S01]  /*8bb0*/  SHF.R.U64 R10, R6, UR7, R7.reuse ;  /* 0x00000007060a7c19 */ /* 0x100fe20008001207 */
[----:B------:R-:W-:Y:S01]  /*8bc0*/  ULDC.64 UR4, c[0x0][0x620] ;  /* 0x0001880000047ab9 */ /* 0x000fe20000000a00 */
[----:B------:R-:W-:Y:S01]  /*8bd0*/  SHF.R.U32.HI R6, RZ, UR7, R7 ;  /* 0x00000007ff067c19 */ /* 0x000fe20008011607 */
[----:B------:R-:W2:Y:S01]  /*8be0*/  LDC R22, c[0x0][0x144] ;  /* 0x00005100ff167b82 */ /* 0x000ea20000000800 */
[----:B------:R-:W-:Y:S01]  /*8bf0*/  IADD3 R9, P1, RZ, -R10, RZ ;  /* 0x8000000aff097210 */ /* 0x000fe20007f3e0ff */
[----:B------:R-:W-:Y:S01]  /*8c00*/  ULDC.64 UR8, c[0x0][0x640] ;  /* 0x0001900000087ab9 */ /* 0x000fe20000000a00 */
[----:B0-----:R-:W-:Y:S01]  /*8c10*/  I2FP.F32.U32 R11, R17 ;  /* 0x00000011000b7245 */ /* 0x001fe20000201000 */
[----:B------:R-:W-:Y:S02]  /*8c20*/  ULDC UR6, c[0x0][0x608] ;  /* 0x0001820000067ab9 */ /* 0x000fe40000000800 */
[----:B------:R-:W-:Y:S01]  /*8c30*/  IMAD.X R6, RZ, RZ, ~R6, P1 ;  /* 0x000000ffff067224 */ /* 0x000fe200008e0e06 */
[----:B------:R-:W-:Y:S01]  /*8c40*/  ISETP.NE.U32.AND P1, PT, RZ, UR8, PT ;  /* 0x00000008ff007c0c */ /* 0x000fe2000bf25070 */
[----:B------:R-:W0:Y:S02]  /*8c50*/  LDC R19, c[0x0][0x148] ;  /* 0x00005200ff137b82 */ /* 0x000e240000000800 */
[----:B------:R-:W-:Y:S01]  /*8c60*/  IMAD R8, R6, UR4, RZ ;  /* 0x0000000406087c24 */ /* 0x000fe2000f8e02ff */
[----:B------:R-:W-:Y:S01]  /*8c70*/  ISETP.NE.AND.EX P1, PT, RZ, UR9, PT, P1 ;  /* 0x00000009ff007c0c */ /* 0x000fe2000bf25310 */
[----:B------:R-:W-:Y:S01]  /*8c80*/  IMAD.WIDE.U32 R6, R9, UR4, R2 ;  /* 0x0000000409067c25 */ /* 0x000fe2000f8e0002 */
[----:B------:R-:W-:-:S03]  /*8c90*/  ULDC UR4, c[0x0][0x150] ;  /* 0x0000540000047ab9 */ /* 0x000fc60000000800 */
[----:B------:R-:W-:Y:S02]  /*8ca0*/  IMAD R9, R9, UR5, R8 ;  /* 0x0000000509097c24 */ /* 0x000fe4000f8e0208 */
[----:B------:R-:W-:Y:S01]  /*8cb0*/  FMUL R8, R11, UR4 ;  /* 0x000000040b087c20 */ /* 0x000fe20008400000 */
[----:B------:R-:W-:Y:S01]  /*8cc0*/  ULDC UR4, c[0x0][0x618] ;  /* 0x0001860000047ab9 */ /* 0x000fe20000000800 */
[----:B------:R-:W-:Y:S01]  /*8cd0*/  ULDC UR5, c[0x0][0x154] ;  /* 0x0000550000057ab9 */ /* 0x000fe20000000800 */
[----:B------:R-:W-:-:S03]  /*8ce0*/  IMAD.IADD R7, R7, 0x1, R9 ;  /* 0x0000000107077824 */ /* 0x000fc600078e0209 */
[----:B------:R-:W3:Y:S02]  /*8cf0*/  F2I.U32.TRUNC.NTZ R8, R8 ;  /* 0x0000000800087305 */ /* 0x000ee4000020f000 */
[----:B------:R-:W-:Y:S02]  /*8d00*/  SHF.R.U64 R11, R6, UR4, R7 ;  /* 0x00000004060b7c19 */ /* 0x000fe40008001207 */
[----:B-1----:R-:W-:-:S05]  /*8d10*/  I2FP.F32.U32 R6, R14 ;  /* 0x0000000e00067245 */ /* 0x002fca0000201000 */
[----:B------:R-:W-:Y:S01]  /*8d20*/  FMUL R21, R6, UR5 ;  /* 0x0000000506157c20 */ /* 0x000fe20008400000 */
[----:B------:R-:W-:Y:S01]  /*8d30*/  SHF.R.U32.HI R6, RZ, UR4, R7 ;  /* 0x00000004ff067c19 */ /* 0x000fe20008011607 */
[----:B------:R-:W-:-:S03]  /*8d40*/  ULDC UR4, c[0x0][0x658] ;  /* 0x0001960000047ab9 */ /* 0x000fc60000000800 */
[--C-:B------:R-:W-:Y:S01]  /*8d50*/  SHF.R.U64 R20, R11, UR6, R6.reuse ;  /* 0x000000060b147c19 */ /* 0x100fe20008001206 */
[----:B------:R-:W1:Y:S01]  /*8d60*/  F2I.U32.TRUNC.NTZ R21, R21 ;  /* 0x0000001500157305 */ /* 0x000e62000020f000 */
[----:B------:R-:W-:Y:S01]  /*8d70*/  SHF.R.U32.HI R7, RZ, UR6, R6 ;  /* 0x00000006ff077c19 */ /* 0x000fe20008011606 */
[----:B---3--:R-:W-:-:S03]  /*8d80*/  IMAD.MOV R8, RZ, RZ, -R8 ;  /* 0x000000ffff087224 */ /* 0x008fc600078e0a08 */
[----:B------:R-:W-:Y:S01]  /*8d90*/  SHF.R.U64 R18, R20, UR4, R7 ;  /* 0x0000000414127c19 */ /* 0x000fe20008001207 */
[----:B--2---:R-:W-:Y:S01]  /*8da0*/  IMAD R17, R22, R8, R17 ;  /* 0x0000000816117224 */ /* 0x004fe200078e0211 */
[----:B------:R-:W-:-:S03]  /*8db0*/  SHF.R.U32.HI R23, RZ, UR4, R7 ;  /* 0x00000004ff177c19 */ /* 0x000fc60008011607 */
[----:B------:R-:W-:Y:S02]  /*8dc0*/  IMAD.MOV.U32 R6, RZ, RZ, R18 ;  /* 0x000000ffff067224 */ /* 0x000fe400078e0012 */
[----:B------:R-:W-:Y:S01]  /*8dd0*/  IMAD.MOV.U32 R7, RZ, RZ, R23 ;  /* 0x000000ffff077224 */ /* 0x000fe200078e0017 */
[----:B-1----:R-:W-:Y:S06]  /*8de0*/  @!P1 BRA `(.L_x_180) ;  /* 0x0000000000289947 */ /* 0x002fec0003800000 */
[----:B------:R-:W-:Y:S02]  /*8df0*/  ULDC UR4, c[0x0][0x64c] ;  /* 0x0001930000047ab9 */ /* 0x000fe40000000800 */
[----:B------:R-:W-:-:S05]  /*8e00*/  IADD3 R7, P1, R18, UR4, RZ ;  /* 0x0000000412077c10 */ /* 0x000fca000ff3e0ff */
[----:B------:R-:W-:-:S04]  /*8e10*/  IMAD.X R23, RZ, RZ, R23, P1 ;  /* 0x000000ffff177224 */ /* 0x000fc800008e0617 */
[----:B------:R-:W-:-:S04]  /*8e20*/  IMAD.WIDE.U32 R8, R23, UR8, RZ ;  /* 0x0000000817087c25 */ /* 0x000fc8000f8e00ff */
[----:B------:R-:W-:-:S04]  /*8e30*/  IMAD.WIDE.U32 R8, P1, R7, UR9, R8 ;  /* 0x0000000907087c25 */ /* 0x000fc8000f820008 */
[----:B------:R-:W-:-:S04]  /*8e40*/  IMAD.WIDE.U32 R6, R7, UR8, RZ ;  /* 0x0000000807067c25 */ /* 0x000fc8000f8e00ff */
[----:B------:R-:W-:Y:S01]  /*8e50*/  IMAD.MOV.U32 R6, RZ, RZ, R9 ;  /* 0x000000ffff067224 */ /* 0x000fe200078e0009 */
[----:B------:R-:W-:Y:S01]  /*8e60*/  IADD3 RZ, P4, R7, R8, RZ ;  /* 0x0000000807ff7210 */ /* 0x000fe20007f9e0ff */
[----:B------:R-:W-:-:S04]  /*8e70*/  IMAD.X R7, RZ, RZ, RZ, P1 ;  /* 0x000000ffff077224 */ /* 0x000fc800008e06ff */
[----:B------:R-:W-:-:S08]  /*8e80*/  IMAD.WIDE.U32.X R6, R23, UR9, R6, P4 ;  /* 0x0000000917067c25 */ /* 0x000fd0000a0e0406 */
.L_x_180:
[----:B------:R-:W-:Y:S01]  /*8e90*/  ULDC UR4, c[0x0][0x648] ;  /* 0x0001920000047ab9 */ /* 0x000fe20000000800 */
[----:B------:R-:W-:Y:S01]  /*8ea0*/  LOP3.LUT R20, R20, UR17, RZ, 0xc0, !PT ;  /* 0x0000001114147c12 */ /* 0x000fe2000f8ec0ff */
[----:B------:R-:W-:Y:S01]  /*8eb0*/  IMAD.MOV R21, RZ, RZ, -R21 ;  /* 0x000000ffff157224 */ /* 0x000fe200078e0a15 */
[----:B------:R-:W-:Y:S01]  /*8ec0*/  SHF.R.U64 R7, R6, UR4, R7 ;  /* 0x0000000406077c19 */ /* 0x000fe20008001207 */
[----:B------:R-:W-:Y:S01]  /*8ed0*/  ULDC UR4, c[0x0][0x638] ;  /* 0x00018e0000047ab9 */ /* 0x000fe20000000800 */
[----:B------:R-:W-:Y:S01]  /*8ee0*/  LOP3.LUT R11, R11, UR16, RZ, 0xc0, !PT ;  /* 0x000000100b0b7c12 */ /* 0x000fe2000f8ec0ff */
[----:B0-----:R-:W-:Y:S01]  /*8ef0*/  @P3 IMAD R17, R19, R21, R14 ;  /* 0x0000001513113224 */ /* 0x001fe200078e020e */
[----:B------:R-:W-:Y:S01]  /*8f00*/  ULDC UR5, c[0x0][0x610] ;  /* 0x0001840000057ab9 */ /* 0x000fe20000000800 */
[----:B------:R-:W-:Y:S02]  /*8f10*/  IMAD.MOV R9, RZ, RZ, -R7 ;  /* 0x000000ffff097224 */ /* 0x000fe400078e0a07 */
[----:B------:R-:W-:-:S02]  /*8f20*/  IMAD R20, R7, UR18, R20 ;  /* 0x0000001207147c24 */ /* 0x000fc4000f8e0214 */
[----:B------:R-:W-:Y:S01]  /*8f30*/  IMAD R18, R9, UR4, R18 ;  /* 0x0000000409127c24 */ /* 0x000fe2000f8e0212 */
[----:B------:R-:W-:Y:S01]  /*8f40*/  ULDC UR4, c[0x0][0x600] ;  /* 0x0001800000047ab9 */ /* 0x000fe20000000800 */
[----:B------:R-:W-:Y:S02]  /*8f50*/  IMAD R17, R20, UR5, R17 ;  /* 0x0000000514117c24 */ /* 0x000fe4000f8e0211 */
[----:B------:R-:W-:Y:S02]  /*8f60*/  IMAD R18, R18, UR4, R11 ;  /* 0x0000000412127c24 */ /* 0x000fe4000f8e020b */
[----:B------:R-:W-:Y:S02]  /*8f70*/  IMAD.MOV.U32 R7, RZ, RZ, 0x1 ;  /* 0x00000001ff077424 */ /* 0x000fe400078e00ff */
[----:B------:R-:W-:Y:S01]  /*8f80*/  IMAD.MOV.U32 R6, RZ, RZ, R10 ;  /* 0x000000ffff067224 */ /* 0x000fe200078e000a */
[----:B------:R-:W-:Y:S02]  /*8f90*/  SEL R14, R18, R17, !P3 ;  /* 0x00000011120e7207 */ /* 0x000fe40005800000 */
[----:B------:R-:W-:-:S07]  /*8fa0*/  SEL R11, R17, R18, !P3 ;  /* 0x00000012110b7207 */ /* 0x000fce0005800000 */
.L_x_178:
[----:B------:R-:W-:Y:S05]  /*8fb0*/  BSYNC B1 ;  /* 0x0000000000017941 */ /* 0x000fea0003800000 */
.L_x_177:
[----:B------:R-:W-:-:S13]  /*8fc0*/  LOP3.LUT P1, RZ, R7, 0xff, RZ, 0xc0, !PT ;  /* 0x000000ff07ff7812 */ /* 0x000fda000782c0ff */
[----:B------:R-:W-:Y:S05]  /*8fd0*/  @P1 BRA `(.L_x_181) ;  /* 0xfffffff4004c1947 */ /* 0x000fea000383ffff */
[----:B------:R-:W-:Y:S05]  /*8fe0*/  BSYNC B0 ;  /* 0x0000000000007941 */ /* 0x000fea0003800000 */
.L_x_169:
[----:B------:R-:W-:-:S03]  /*8ff0*/  UMOV UR4, 0xffffffff ;  /* 0xffffffff00047882 */ /* 0x000fc60000000000 */
[----:B------:R-:W-:Y:S05]  /*9000*/  BRA.DIV UR4, `(.L_x_182) ;  /* 0x0000000604407947 */ /* 0x000fea000b800000 */
[----:B------:R-:W-:-:S13]  /*9010*/  ELECT P0, URZ, PT ;  /* 0x00000000003f782f */ /* 0x000fda0003800000 */
.L_x_197:
[----:B------:R-:W-:Y:S04]  /*9020*/  BSSY B0, `(.L_x_183) ;  /* 0x0000034000007945 */ /* 0x000fe80003800000 */
[----:B------:R-:W-:Y:S05]  /*9030*/  @!P0 BRA `(.L_x_184) ;  /* 0x0000000000c88947 */ /* 0x000fea0003800000 */
[----:B------:R-:W-:-:S04]  /*9040*/  LOP3.LUT R4, R4, 0x2, RZ, 0xfc, !PT ;  /* 0x0000000204047812 */ /* 0x000fc800078efcff */
[----:B------:R-:W-:-:S13]  /*9050*/  ISETP.NE.AND P0, PT, R4, 0x3, PT ;  /* 0x000000030400780c */ /* 0x000fda0003f05270 */
[----:B------:R-:W-:Y:S05]  /*9060*/  @!P0 BRA `(.L_x_185) ;  /* 0x0000000000048947 */ /* 0x000fea0003800000 */
[----:B------:R-:W-:Y:S01]  /*9070*/  BPT.TRAP 0x1 ;  /* 0x000000040000795c */ /* 0x000fe20000300000 */
.L_x_185:
[----:B------:R-:W0:Y:S01]  /*9080*/  S2R R3, SR_CgaCtaId ;  /* 0x0000000000037919 */ /* 0x000e220000008800 */
[----:B------:R-:W-:-:S04]  /*9090*/  MOV R0, 0x400 ;  /* 0x0000040000007802 */ /* 0x000fc80000000f00 */
[----:B0-----:R-:W-:Y:S02]  /*90a0*/  LEA R0, R3, R0, 0x18 ;  /* 0x0000000003007211 */ /* 0x001fe400078ec0ff */
[----:B------:R-:W-:-:S03]  /*90b0*/  SHF.L.U32 R3, R5, 0x1f, RZ ;  /* 0x0000001f05037819 */ /* 0x000fc600000006ff */
[----:B------:R-:W-:-:S04]  /*90c0*/  VIADD R0, R0, 0x28 ;  /* 0x0000002800007836 */ /* 0x000fc80000000000 */
[C---:B------:R-:W-:Y:S02]  /*90d0*/  IMAD R6, R13.reuse, 0x8, R0 ;  /* 0x000000080d067824 */ /* 0x040fe400078e0200 */
[----:B------:R-:W-:Y:S02]  /*90e0*/  VIADD R13, R13, 0x1 ;  /* 0x000000010d0d7836 */ /* 0x000fe40000000000 */
[----:B------:R-:W0:Y:S03]  /*90f0*/  SYNCS.PHASECHK.TRANS64.TRYWAIT P0, [R6+URZ], R3 ;  /* 0x00000003060075a7 */ /* 0x000e26000800017f */
[----:B------:R-:W-:-:S04]  /*9100*/  ISETP.NE.AND P1, PT, R13, 0x5, PT ;  /* 0x000000050d00780c */ /* 0x000fc80003f25270 */
[----:B------:R-:W-:Y:S02]  /*9110*/  SEL R2, RZ, 0x1, P1 ;  /* 0x00000001ff027807 */ /* 0x000fe40000800000 */
[----:B------:R-:W-:Y:S02]  /*9120*/  SEL R13, R13, RZ, P1 ;  /* 0x000000ff0d0d7207 */ /* 0x000fe40000800000 */
[----:B------:R-:W-:-:S03]  /*9130*/  LOP3.LUT R8, R5, R2, RZ, 0x3c, !PT ;  /* 0x0000000205087212 */ /* 0x000fc600078e3cff */
[----:B------:R-:W-:Y:S01]  /*9140*/  IMAD R7, R13, 0x8, R0 ;  /* 0x000000080d077824 */ /* 0x000fe200078e0200 */
[----:B------:R-:W-:Y:S01]  /*9150*/  SHF.L.U32 R4, R8, 0x1f, RZ ;  /* 0x0000001f08047819 */ /* 0x000fe200000006ff */
[----:B0-----:R-:W-:Y:S06]  /*9160*/  @!P0 BRA `(.L_x_186) ;  /* 0x00000004000c8947 */ /* 0x001fec0003800000 */
.L_x_198:
[----:B------:R-:W1:Y:S01]  /*9170*/  SYNCS.PHASECHK.TRANS64.TRYWAIT P0, [R7+URZ], R4 ;  /* 0x00000004070075a7 */ /* 0x000e62000800017f */
[----:B------:R-:W-:-:S05]  /*9180*/  VIADD R2, R13, 0x1 ;  /* 0x000000010d027836 */ /* 0x000fca0000000000 */
[----:B------:R-:W-:-:S04]  /*9190*/  ISETP.NE.AND P1, PT, R2, 0x5, PT ;  /* 0x000000050200780c */ /* 0x000fc80003f25270 */
[----:B0-----:R-:W-:Y:S02]  /*91a0*/  SEL R3, RZ, 0x1, P1 ;  /* 0x00000001ff037807 */ /* 0x001fe40000800000 */
[----:B------:R-:W-:Y:S02]  /*91b0*/  SEL R9, R2, RZ, P1 ;  /* 0x000000ff02097207 */ /* 0x000fe40000800000 */
[----:B------:R-:W-:-:S03]  /*91c0*/  LOP3.LUT R8, R8, R3, RZ, 0x3c, !PT ;  /* 0x0000000308087212 */ /* 0x000fc600078e3cff */
[----:B------:R-:W-:Y:S01]  /*91d0*/  IMAD R10, R9, 0x8, R0 ;  /* 0x00000008090a7824 */ /* 0x000fe200078e0200 */
[----:B------:R-:W-:Y:S01]  /*91e0*/  SHF.L.U32 R5, R8, 0x1f, RZ ;  /* 0x0000001f08057819 */ /* 0x000fe200000006ff */
[----:B-1----:R-:W-:Y:S06]  /*91f0*/  @!P0 BRA `(.L_x_187) ;  /* 0x0000000000fc8947 */ /* 0x002fec0003800000 */
.L_x_199:
[----:B------:R-:W1:Y:S01]  /*9200*/  SYNCS.PHASECHK.TRANS64.TRYWAIT P0, [R10+URZ], R5 ;  /* 0x000000050a0075a7 */ /* 0x000e62000800017f */
[----:B------:R-:W-:-:S05]  /*9210*/  VIADD R2, R9, 0x1 ;  /* 0x0000000109027836 */ /* 0x000fca0000000000 */
[----:B------:R-:W-:-:S04]  /*9220*/  ISETP.NE.AND P1, PT, R2, 0x5, PT ;  /* 0x000000050200780c */ /* 0x000fc80003f25270 */
[----:B------:R-:W-:Y:S02]  /*9230*/  SEL R3, RZ, 0x1, P1 ;  /* 0x00000001ff037807 */ /* 0x000fe40000800000 */
[----:B0-----:R-:W-:Y:S02]  /*9240*/  SEL R7, R2, RZ, P1 ;  /* 0x000000ff02077207 */ /* 0x001fe40000800000 */
[----:B------:R-:W-:-:S03]  /*9250*/  LOP3.LUT R9, R8, R3, RZ, 0x3c, !PT ;  /* 0x0000000308097212 */ /* 0x000fc600078e3cff */
[----:B------:R-:W-:Y:S01]  /*9260*/  IMAD R11, R7, 0x8, R0 ;  /* 0x00000008070b7824 */ /* 0x000fe200078e0200 */
[----:B------:R-:W-:Y:S01]  /*9270*/  SHF.L.U32 R6, R9, 0x1f, RZ ;  /* 0x0000001f09067819 */ /* 0x000fe200000006ff */
[----:B-1----:R-:W-:Y:S06]  /*9280*/  @!P0 BRA `(.L_x_188) ;  /* 0x0000000000ec8947 */ /* 0x002fec0003800000 */
.L_x_200:
[----:B------:R-:W1:Y:S01]  /*9290*/  SYNCS.PHASECHK.TRANS64.TRYWAIT P0, [R11+URZ], R6 ;  /* 0x000000060b0075a7 */ /* 0x000e62000800017f */
[----:B------:R-:W-:-:S05]  /*92a0*/  VIADD R2, R7, 0x1 ;  /* 0x0000000107027836 */ /* 0x000fca0000000000 */
[----:B------:R-:W-:-:S04]  /*92b0*/  ISETP.NE.AND P1, PT, R2, 0x5, PT ;  /* 0x000000050200780c */ /* 0x000fc80003f25270 */
[----:B------:R-:W-:Y:S02]  /*92c0*/  SEL R4, RZ, 0x1, P1 ;  /* 0x00000001ff047807 */ /* 0x000fe40000800000 */
[----:B------:R-:W-:Y:S02]  /*92d0*/  SEL R3, R2, RZ, P1 ;  /* 0x000000ff02037207 */ /* 0x000fe40000800000 */
[----:B------:R-:W-:Y:S01]  /*92e0*/  LOP3.LUT R4, R9, R4, RZ, 0x3c, !PT ;  /* 0x0000000409047212 */ /* 0x000fe200078e3cff */
[----:B-1----:R-:W-:Y:S06]  /*92f0*/  @!P0 BRA `(.L_x_189) ;  /* 0x0000000000e48947 */ /* 0x002fec0003800000 */
.L_x_201:
[----:B------:R-:W-:Y:S01]  /*9300*/  IMAD R3, R3, 0x8, R0 ;  /* 0x0000000803037824 */ /* 0x000fe200078e0200 */
[----:B------:R-:W-:-:S07]  /*9310*/  SHF.L.U32 R0, R4, 0x1f, RZ ;  /* 0x0000001f04007819 */ /* 0x000fce00000006ff */
.L_x_190:
[----:B--2---:R2:W3:Y:S02]  /*9320*/  SYNCS.PHASECHK.TRANS64.TRYWAIT P0, [R3+URZ], R0 ;  /* 0x00000000030075a7 */ /* 0x0044e4000800017f */
[----:B---3--:R-:W-:Y:S05]  /*9330*/  @!P0 NANOSLEEP.SYNCS 0x989680 ;  /* 0x009896800000895d */ /* 0x008fea0003900000 */
[----:B------:R-:W3:Y:S02]  /*9340*/  @!P0 SYNCS.PHASECHK.TRANS64 P0, [R3+URZ], R0 ;  /* 0x00000000030085a7 */ /* 0x000ee4000800007f */
[----:B---3--:R-:W-:Y:S05]  /*9350*/  @!P0 BRA `(.L_x_190) ;  /* 0xfffffffc00f08947 */ /* 0x008fea000383ffff */
.L_x_184:
[----:B------:R-:W-:Y:S05]  /*9360*/  BSYNC B0 ;  /* 0x0000000000007941 */ /* 0x000fea0003800000 */
.L_x_183:
[----:B------:R-:W-:Y:S05]  /*9370*/  EXIT ;  /* 0x000000000000794d */ /* 0x000fea0003800000 */
.L_x_17:
[----:B-1----:R-:W-:-:S04]  /*9380*/  IMAD.U32 R11, RZ, RZ, UR7 ;  /* 0x00000007ff0b7e24 */ /* 0x002fc8000f8e00ff */
[----:B------:R1:W4:Y:S03]  /*9390*/  SYNCS.PHASECHK.TRANS64.TRYWAIT P0, [R11+URZ], R10 ;  /* 0x0000000a0b0075a7 */ /* 0x000326000800017f */
[----:B----4-:R-:W-:Y:S05]  /*93a0*/  @!P0 NANOSLEEP.SYNCS 0x989680 ;  /* 0x009896800000895d */ /* 0x010fea0003900000 */
[----:B------:R-:W4:Y:S02]  /*93b0*/  @!P0 SYNCS.PHASECHK.TRANS64 P0, [R11+URZ], R10 ;  /* 0x0000000a0b0085a7 */ /* 0x000f24000800007f */
[----:B----4-:R-:W-:Y:S05]  /*93c0*/  @!P0 BRA `(.L_x_17) ;  /* 0xfffffffc00ec8947 */ /* 0x010fea000383ffff */
[----:B------:R-:W-:Y:S05]  /*93d0*/  BRA `(.L_x_16) ;  /* 0xffffff80006c7947 */ /* 0x000fea000383ffff */
.L_x_23:
[----:B-1----:R-:W-:-:S04]  /*93e0*/  IMAD.U32 R12, RZ, RZ, UR12 ;  /* 0x0000000cff0c7e24 */ /* 0x002fc8000f8e00ff */
[----:B------:R1:W4:Y:S03]  /*93f0*/  SYNCS.PHASECHK.TRANS64.TRYWAIT P0, [R12+URZ], R11 ;  /* 0x0000000b0c0075a7 */ /* 0x000326000800017f */
[----:B----4-:R-:W-:Y:S05]  /*9400*/  @!P0 NANOSLEEP.SYNCS 0x989680 ;  /* 0x009896800000895d */ /* 0x010fea0003900000 */
[----:B------:R-:W4:Y:S02]  /*9410*/  @!P0 SYNCS.PHASECHK.TRANS64 P0, [R12+URZ], R11 ;  /* 0x0000000b0c0085a7 */ /* 0x000f24000800007f */
[----:B----4-:R-:W-:Y:S05]  /*9420*/  @!P0 BRA `(.L_x_23) ;  /* 0xfffffffc00ec8947 */ /* 0x010fea000383ffff */
[----:B------:R-:W-:Y:S05]  /*9430*/  BRA `(.L_x_22) ;  /* 0xffffff8800a87947 */ /* 0x000fea000383ffff */
.L_x_170:
[----:B------:R-:W-:Y:S01]  /*9440*/  BSSY B1, `(.L_x_191) ;  /* 0x0000006000017945 */ /* 0x000fe20003800000 */
[----:B------:R-:W-:-:S07]  /*9450*/  IMAD.MOV.U32 R7, RZ, RZ, -0x1 ;  /* 0xffffffffff077424 */ /* 0x000fce00078e00ff */
[----:B------:R-:W-:Y:S05]  /*9460*/  WARPSYNC.COLLECTIVE R7, `(.L_x_192) ;  /* 0x00000000070c7348 */ /* 0x000fea0003c00000 */
[----:B------:R-:W-:Y:S02]  /*9470*/  ELECT P1, UR62, PT ;  /* 0x00000000003e782f */ /* 0x000fe40003820000 */
[----:B------:R-:W-:Y:S01]  /*9480*/  MOV R7, UR62 ;  /* 0x0000003e00077c02 */ /* 0x000fe20008000f00 */
[----:B------:R-:W-:Y:S10]  /*9490*/  ENDCOLLECTIVE ;  /* 0x000000000000791b */ /* 0x000ff40003800000 */
.L_x_192:
[----:B------:R-:W-:Y:S05]  /*94a0*/  BSYNC B1 ;  /* 0x0000000000017941 */ /* 0x000fea0003800000 */
.L_x_191:
[----:B------:R-:W-:Y:S05]  /*94b0*/  BRA `(.L_x_193) ;  /* 0xfffffff000207947 */ /* 0x000fea000383ffff */
.L_x_173:
[----:B-1----:R1:W2:Y:S02]  /*94c0*/  SYNCS.PHASECHK.TRANS64.TRYWAIT P1, [R19+URZ+0x28], R10 ;  /* 0x0000280a130075a7 */ /* 0x0022a4000802017f */
[----:B--2---:R-:W-:Y:S05]  /*94d0*/  @!P1 NANOSLEEP.SYNCS 0x989680 ;  /* 0x009896800000995d */ /* 0x004fea0003900000 */
[----:B------:R-:W2:Y:S02]  /*94e0*/  @!P1 SYNCS.PHASECHK.TRANS64 P1, [R19+URZ+0x28], R10 ;  /* 0x0000280a130095a7 */ /* 0x000ea4000802007f */
[----:B--2---:R-:W-:Y:S05]  /*94f0*/  @!P1 BRA `(.L_x_173) ;  /* 0xfffffffc00f09947 */ /* 0x004fea000383ffff */
[----:B------:R-:W-:Y:S05]  /*9500*/  BRA `(.L_x_194) ;  /* 0xfffffff000547947 */ /* 0x000fea000383ffff */
.L_x_182:
[----:B------:R-:W-:Y:S01]  /*9510*/  BSSY B0, `(.L_x_195) ;  /* 0x0000006000007945 */ /* 0x000fe20003800000 */
[----:B------:R-:W-:-:S07]  /*9520*/  IMAD.MOV.U32 R7, RZ, RZ, -0x1 ;  /* 0xffffffffff077424 */ /* 0x000fce00078e00ff */
[----:B------:R-:W-:Y:S05]  /*9530*/  WARPSYNC.COLLECTIVE R7, `(.L_x_196) ;  /* 0x00000000070c7348 */ /* 0x000fea0003c00000 */
[----:B------:R-:W-:Y:S02]  /*9540*/  ELECT P1, UR62, PT ;  /* 0x00000000003e782f */ /* 0x000fe40003820000 */
[----:B------:R-:W-:Y:S01]  /*9550*/  MOV R7, UR62 ;  /* 0x0000003e00077c02 */ /* 0x000fe20008000f00 */
[----:B------:R-:W-:Y:S10]  /*9560*/  ENDCOLLECTIVE ;  /* 0x000000000000791b */ /* 0x000ff40003800000 */
.L_x_196:
[----:B------:R-:W-:Y:S05]  /*9570*/  BSYNC B0 ;  /* 0x0000000000007941 */ /* 0x000fea0003800000 */
.L_x_195:
[----:B------:R-:W-:Y:S01]  /*9580*/  PLOP3.LUT P0, PT, P1, PT, PT, 0x80, 0x0 ;  /* 0x000000000000781c */ /* 0x000fe20000f0f070 */
[----:B------:R-:W-:-:S12]  /*9590*/  BRA `(.L_x_197) ;  /* 0xfffffff800a07947 */ /* 0x000fd8000383ffff */
.L_x_186:
[----:B0-----:R0:W1:Y:S02]  /*95a0*/  SYNCS.PHASECHK.TRANS64.TRYWAIT P0, [R6+URZ], R3 ;  /* 0x00000003060075a7 */ /* 0x001064000800017f */
[----:B-1----:R-:W-:Y:S05]  /*95b0*/  @!P0 NANOSLEEP.SYNCS 0x989680 ;  /* 0x009896800000895d */ /* 0x002fea0003900000 */
[----:B------:R-:W1:Y:S02]  /*95c0*/  @!P0 SYNCS.PHASECHK.TRANS64 P0, [R6+URZ], R3 ;  /* 0x00000003060085a7 */ /* 0x000e64000800007f */
[----:B-1----:R-:W-:Y:S05]  /*95d0*/  @!P0 BRA `(.L_x_186) ;  /* 0xfffffffc00f08947 */ /* 0x002fea000383ffff */
[----:B------:R-:W-:Y:S05]  /*95e0*/  BRA `(.L_x_198) ;  /* 0xfffffff800e07947 */ /* 0x000fea000383ffff */
.L_x_187:
[----:B0-----:R0:W1:Y:S02]  /*95f0*/  SYNCS.PHASECHK.TRANS64.TRYWAIT P0, [R7+URZ], R4 ;  /* 0x00000004070075a7 */ /* 0x001064000800017f */
[----:B-1----:R-:W-:Y:S05]  /*9600*/  @!P0 NANOSLEEP.SYNCS 0x989680 ;  /* 0x009896800000895d */ /* 0x002fea0003900000 */
[----:B------:R-:W1:Y:S02]  /*9610*/  @!P0 SYNCS.PHASECHK.TRANS64 P0, [R7+URZ], R4 ;  /* 0x00000004070085a7 */ /* 0x000e64000800007f */
[----:B-1----:R-:W-:Y:S05]  /*9620*/  @!P0 BRA `(.L_x_187) ;  /* 0xfffffffc00f08947 */ /* 0x002fea000383ffff */
[----:B------:R-:W-:Y:S05]  /*9630*/  BRA `(.L_x_199) ;  /* 0xfffffff800f07947 */ /* 0x000fea000383ffff */
.L_x_188:
[----:B0-----:R0:W1:Y:S02]  /*9640*/  SYNCS.PHASECHK.TRANS64.TRYWAIT P0, [R10+URZ], R5 ;  /* 0x000000050a0075a7 */ /* 0x001064000800017f */
[----:B-1----:R-:W-:Y:S05]  /*9650*/  @!P0 NANOSLEEP.SYNCS 0x989680 ;  /* 0x009896800000895d */ /* 0x002fea0003900000 */
[----:B------:R-:W1:Y:S02]  /*9660*/  @!P0 SYNCS.PHASECHK.TRANS64 P0, [R10+URZ], R5 ;  /* 0x000000050a0085a7 */ /* 0x000e64000800007f */
[----:B-1----:R-:W-:Y:S05]  /*9670*/  @!P0 BRA `(.L_x_188) ;  /* 0xfffffffc00f08947 */ /* 0x002fea000383ffff */
[----:B------:R-:W-:Y:S05]  /*9680*/  BRA `(.L_x_200) ;  /* 0xfffffffc00007947 */ /* 0x000fea000383ffff */
.L_x_189:
[----:B-1----:R1:W2:Y:S02]  /*9690*/  SYNCS.PHASECHK.TRANS64.TRYWAIT P0, [R11+URZ], R6 ;  /* 0x000000060b0075a7 */ /* 0x0022a4000800017f */
[----:B--2---:R-:W-:Y:S05]  /*96a0*/  @!P0 NANOSLEEP.SYNCS 0x989680 ;  /* 0x009896800000895d */ /* 0x004fea0003900000 */
[----:B------:R-:W2:Y:S02]  /*96b0*/  @!P0 SYNCS.PHASECHK.TRANS64 P0, [R11+URZ], R6 ;  /* 0x000000060b0085a7 */ /* 0x000ea4000800007f */
[----:B--2---:R-:W-:Y:S05]  /*96c0*/  @!P0 BRA `(.L_x_189) ;  /* 0xfffffffc00f08947 */ /* 0x004fea000383ffff */
[----:B------:R-:W-:Y:S05]  /*96d0*/  BRA `(.L_x_201) ;  /* 0xfffffffc00087947 */ /* 0x000fea000383ffff */
.L_x_202:
[----:B------:R-:W-:-:S00]  /*96e0*/  BRA `(.L_x_202) ;  /* 0xfffffffc00fc7947 */ /* 0x000fc0000383ffff */
[----:B------:R-:W-:-:S00]  /*96f0*/  NOP ;  /* 0x0000000000007918 */ /* 0x000fc00000000000 */
        /* <DEDUP_REMOVED lines=8> */
.L_x_203:


//--------------------- .nv.shared._ZN7cutlass13device_kernelINS_4gemm6kernel13GemmUniversalIN4cute5tupleIJiiiiEEENS1_10collective13CollectiveMmaINS1_37MainloopSm90TmaGmmaWarpSpecializedFP8ILi5ENS5_IJNS4_1CILi1EEESB_SB_EEENS1_35KernelTmaWarpSpecializedCooperativeEEENS5_IJNSA_ILi256EEENSA_ILi64EEENSA_ILi32EEEEEENS_12float_e5m2_tENS5_IJlSB_lEEESJ_SK_NS4_8TiledMMAINS4_8MMA_AtomIJNS4_4SM904GMMA30MMA_64x64x32_F32E5M2E5M2_SS_TNILNSO_7ScaleInE1ELSQ_1EEEEEENS4_6LayoutINS5_IJNSA_ILi2EEESB_SB_EEENS5_IJSB_NSA_ILi0EEESW_EEEEENS5_IJNS4_10UnderscoreESZ_SZ_EEEEENS4_13SM90_TMA_LOADENS4_14ComposedLayoutINS4_7SwizzleILi1ELi4ELi3EEENS4_18smem_ptr_flag_bitsILi8EEENST_INS5_IJNSA_ILi8EEESH_EEENS5_IJSH_SB_EEEEEEEvNS4_8identityES12_S1C_vS1D_EENS_8epilogue10collective6detail29Sm90TmaWarpSpecializedAdapterINS1G_15DefaultEpilogueISJ_SK_SK_NS1F_6thread17LinearCombinationISJ_Li1EffLNS1K_9ScaleType4KindE0ELNS_15FloatRoundStyleE2ESJ_EENS1_15EpilogueDefaultEEEEEvvEEEEvNT_6ParamsE --------------------------
	.section	.nv.shared._ZN7cutlass13device_kernelINS_4gemm6kernel13GemmUniversalIN4cute5tupleIJiiiiEEENS1_10collective13CollectiveMmaINS1_37MainloopSm90TmaGmmaWarpSpecializedFP8ILi5ENS5_IJNS4_1CILi1EEESB_SB_EEENS1_35KernelTmaWarpSpecializedCooperativeEEENS5_IJNSA_ILi256EEENSA_ILi64EEENSA_ILi32EEEEEENS_12float_e5m2_tENS5_IJlSB_lEEESJ_SK_NS4_8TiledMMAINS4_8MMA_AtomIJNS4_4SM904GMMA30MMA_64x64x32_F32E5M2E5M2_SS_TNILNSO_7ScaleInE1ELSQ_1EEEEEENS4_6LayoutINS5_IJNSA_ILi2EEESB_SB_EEENS5_IJSB_NSA_ILi0EEESW_EEEEENS5_IJNS4_10UnderscoreESZ_SZ_EEEEENS4_13SM90_TMA_LOADENS4_14ComposedLayoutINS4_7SwizzleILi1ELi4ELi3EEENS4_18smem_ptr_flag_bitsILi8EEENST_INS5_IJNSA_ILi8EEESH_EEENS5_IJSH_SB_EEEEEEEvNS4_8identityES12_S1C_vS1D_EENS_8epilogue10collective6detail29Sm90TmaWarpSpecializedAdapterINS1G_15DefaultEpilogueISJ_SK_SK_NS1F_6thread17LinearCombinationISJ_Li1EffLNS1K_9ScaleType4KindE0ELNS_15FloatRoundStyleE2ESJ_EENS1_15EpilogueDefaultEEEEEvvEEEEvNT_6ParamsE,"aw",@nobits
	.sectionflags	@""
	.align	16
	.zero		1024


//--------------------- .nv.shared.reserved.0     --------------------------
	.section	.nv.shared.reserved.0,"aw",@nobits
	.weak		__nv_reservedSMEM_offset_0_alias
	.size		__nv_reservedSMEM_offset_0_alias, 0, 0
	.other		__nv_reservedSMEM_offset_0_alias,@"STO_CUDA_RESERVED_SHARED STV_DEFAULT"
__nv_reservedSMEM_offset_0_alias:
	.zero		0


//--------------------- .nv.global                --------------------------
	.section	.nv.global,"aw",@nobits
.nv.global:
	.type		_ZN40_INTERNAL_c6bf124d_4_k_cu_1d08e51c_210414cute1_E,@object
	.size		_ZN40_INTERNAL_c6bf124d_4_k_cu_1d08e51c_210414cute1_E,(_ZN40_INTERNAL_c6bf124d_4_k_cu_1d08e51c_210414cuda3std3__45__cpo6cbeginE - _ZN40_INTERNAL_c6bf124d_4_k_cu_1d08e51c_210414cute1_E)
_ZN40_INTERNAL_c6bf124d_4_k_cu_1d08e51c_210414cute1_E:
	.zero		1
	.type		_ZN40_INTERNAL_c6bf124d_4_k_cu_1d08e51c_210414cuda3std3__45__cpo6cbeginE,@object
	.size		_ZN40_INTERNAL_c6bf124d_4_k_cu_1d08e51c_210414cuda3std3__45__cpo6cbeginE,(_ZN40_INTERNAL_c6bf124d_4_k_cu_1d08e51c_210414cuda3std3__48in_placeE - _ZN40_INTERNAL_c6bf124d_4_k_cu_1d08e51c_210414cuda3std3__45__cpo6cbeginE)
_ZN40_INTERNAL_c6bf124d_4_k_cu_1d08e51c_210414cuda3std3__45__cpo6cbeginE:
	.zero		1
	.type		_ZN40_INTERNAL_c6bf124d_4_k_cu_1d08e51c_210414cuda3std3__48in_placeE,@object
	.size		_ZN40_INTERNAL_c6bf124d_4_k_cu_1d08e51c_210414cuda3std3__48in_placeE,(_ZN40_INTERNAL_c6bf124d_4_k_cu_1d08e51c_210414cuda3std6ranges3__45__cpo9iter_moveE - _ZN40_INTERNAL_c6bf124d_4_k_cu_1d08e51c_210414cuda3std3__48in_placeE)
_ZN40_INTERNAL_c6bf124d_4_k_cu_1d08e51c_210414cuda3std3__48in_placeE:
	.zero		1
	.type		_ZN40_INTERNAL_c6bf124d_4_k_cu_1d08e51c_210414cuda3std6ranges3__45__cpo9iter_moveE,@object
	.size		_ZN40_INTERNAL_c6bf124d_4_k_cu_1d08e51c_210414cuda3std6ranges3__45__cpo9iter_moveE,(_ZN40_INTERNAL_c6bf124d_4_k_cu_1d08e51c_210414cuda3std3__45__cpo5beginE - _ZN40_INTERNAL_c6bf124d_4_k_cu_1d08e51c_210414cuda3std6ranges3__45__cpo9iter_moveE)
_ZN40_INTERNAL_c6bf124d_4_k_cu_1d08e51c_210414cuda3std6ranges3__45__cpo9iter_moveE:
	.zero		1
	.type		_ZN40_INTERNAL_c6bf124d_4_k_cu_1d08e51c_210414cuda3std3__45__cpo5beginE,@object
	.size		_ZN40_INTERNAL_c6bf124d_4_k_cu_1d08e51c_210414cuda3std3__45__cpo5beginE,(_ZN40_INTERNAL_c6bf124d_4_k_cu_1d08e51c_210414cuda3std3__442_GLOBAL__N__c6bf124d_4_k_cu_1d08e51c_210416ignoreE - _ZN40_INTERNAL_c6bf124d_4_k_cu_1d08e51c_210414cuda3std3__45__cpo5beginE)
_ZN40_INTERNAL_c6bf124d_4_k_cu_1d08e51c_210414cuda3std3__45__cpo5beginE:
	.zero		1
	.type		_ZN40_INTERNAL_c6bf124d_4_k_cu_1d08e51c_210414cuda3std3__442_GLOBAL__N__c6bf124d_4_k_cu_1d08e51c_210416ignoreE,@object
	.size		_ZN40_INTERNAL_c6bf124d_4_k_cu_1d08e51c_210414cuda3std3__442_GLOBAL__N__c6bf124d_4_k_cu_1d08e51c_210416ignoreE,(_ZN40_INTERNAL_c6bf124d_4_k_cu_1d08e51c_210414cute7productE - _ZN40_INTERNAL_c6bf124d_4_k_cu_1d08e51c_210414cuda3std3__442_GLOBAL__N__c6bf124d_4_k_cu_1d08e51c_210416ignoreE)
_ZN40_INTERNAL_c6bf124d_4_k_cu_1d08e51c_210414cuda3std3__442_GLOBAL__N__c6bf124d_4_k_cu_1d08e51c_210416ignoreE:
	.zero		1
	.type		_ZN40_INTERNAL_c6bf124d_4_k_cu_1d08e51c_210414cute7productE,@object
	.size		_ZN40_INTERNAL_c6bf124d_4_k_cu_1d08e51c_210414cute7productE,(_ZN40_INTERNAL_c6bf124d_4_k_cu_1d08e51c_210414cuda3std3__45__cpo3endE - _ZN40_INTERNAL_c6bf124d_4_k_cu_1d08e51c_210414cute7productE)
_ZN40_INTERNAL_c6bf124d_4_k_cu_1d08e51c_210414cute7productE:
	.zero		1
	.type		_ZN40_INTERNAL_c6bf124d_4_k_cu_1d08e51c_210414cuda3std3__45__cpo3endE,@object
	.size		_ZN40_INTERNAL_c6bf124d_4_k_cu_1d08e51c_210414cuda3std3__45__cpo3endE,(_ZN40_INTERNAL_c6bf124d_4_k_cu_1d08e51c_210414cuda3std3__419piecewise_constructE - _ZN40_INTERNAL_c6bf124d_4_k_cu_1d08e51c_210414cuda3std3__45__cpo3endE)
_ZN40_INTERNAL_c6bf124d_4_k_cu_1d08e51c_210414cuda3std3__45__cpo3endE:
	.zero		1
	.type		_ZN40_INTERNAL_c6bf124d_4_k_cu_1d08e51c_210414cuda3std3__419piecewise_constructE,@object
	.size		_ZN40_INTERNAL_c6bf124d_4_k_cu_1d08e51c_210414cuda3std3__419piecewise_constructE,(_ZN40_INTERNAL_c6bf124d_4_k_cu_1d08e51c_210414cuda3std3__45__cpo4cendE - _ZN40_INTERNAL_c6bf124d_4_k_cu_1d08e51c_210414cuda3std3__419piecewise_constructE)
_ZN40_INTERNAL_c6bf124d_4_k_cu_1d08e51c_210414cuda3std3__419piecewise_constructE:
	.zero		1
	.type		_ZN40_INTERNAL_c6bf124d_4_k_cu_1d08e51c_210414cuda3std3__45__cpo4cendE,@object
	.size		_ZN40_INTERNAL_c6bf124d_4_k_cu_1d08e51c_210414cuda3std3__45__cpo4cendE,(_ZN40_INTERNAL_c6bf124d_4_k_cu_1d08e51c_210414cuda3std6ranges3__45__cpo4swapE - _ZN40_INTERNAL_c6bf124d_4_k_cu_1d08e51c_210414cuda3std3__45__cpo4cendE)
_ZN40_INTERNAL_c6bf124d_4_k_cu_1d08e51c_210414cuda3std3__45__cpo4cendE:
	.zero		1
	.type		_ZN40_INTERNAL_c6bf124d_4_k_cu_1d08e51c_210414cuda3std6ranges3__45__cpo4swapE,@object
	.size		_ZN40_INTERNAL_c6bf124d_4_k_cu_1d08e51c_210414cuda3std6ranges3__45__cpo4swapE,(.L_7 - _ZN40_INTERNAL_c6bf124d_4_k_cu_1d08e51c_210414cuda3std6ranges3__45__cpo4swapE)
_ZN40_INTERNAL_c6bf124d_4_k_cu_1d08e51c_210414cuda3std6ranges3__45__cpo4swapE:
	.zero		1
.L_7:


//--------------------- .nv.constant0._ZN7cutlass13device_kernelINS_4gemm6kernel13GemmUniversalIN4cute5tupleIJiiiiEEENS1_10collective13CollectiveMmaINS1_37MainloopSm90TmaGmmaWarpSpecializedFP8ILi5ENS5_IJNS4_1CILi1EEESB_SB_EEENS1_35KernelTmaWarpSpecializedCooperativeEEENS5_IJNSA_ILi256EEENSA_ILi64EEENSA_ILi32EEEEEENS_12float_e5m2_tENS5_IJlSB_lEEESJ_SK_NS4_8TiledMMAINS4_8MMA_AtomIJNS4_4SM904GMMA30MMA_64x64x32_F32E5M2E5M2_SS_TNILNSO_7ScaleInE1ELSQ_1EEEEEENS4_6LayoutINS5_IJNSA_ILi2EEESB_SB_EEENS5_IJSB_NSA_ILi0EEESW_EEEEENS5_IJNS4_10UnderscoreESZ_SZ_EEEEENS4_13SM90_TMA_LOADENS4_14ComposedLayoutINS4_7SwizzleILi1ELi4ELi3EEENS4_18smem_ptr_flag_bitsILi8EEENST_INS5_IJNSA_ILi8EEESH_EEENS5_IJSH_SB_EEEEEEEvNS4_8identityES12_S1C_vS1D_EENS_8epilogue10collective6detail29Sm90TmaWarpSpecializedAdapterINS1G_15DefaultEpilogueISJ_SK_SK_NS1F_6thread17LinearCombinationISJ_Li1EffLNS1K_9ScaleType4KindE0ELNS_15FloatRoundStyleE2ESJ_EENS1_15EpilogueDefaultEEEEEvvEEEEvNT_6ParamsE --------------------------
	.section	.nv.constant0._ZN7cutlass13device_kernelINS_4gemm6kernel13GemmUniversalIN4cute5tupleIJiiiiEEENS1_10collective13CollectiveMmaINS1_37MainloopSm90TmaGmmaWarpSpecializedFP8ILi5ENS5_IJNS4_1CILi1EEESB_SB_EEENS1_35KernelTmaWarpSpecializedCooperativeEEENS5_IJNSA_ILi256EEENSA_ILi64EEENSA_ILi32EEEEEENS_12float_e5m2_tENS5_IJlSB_lEEESJ_SK_NS4_8TiledMMAINS4_8MMA_AtomIJNS4_4SM904GMMA30MMA_64x64x32_F32E5M2E5M2_SS_TNILNSO_7ScaleInE1ELSQ_1EEEEEENS4_6LayoutINS5_IJNSA_ILi2EEESB_SB_EEENS5_IJSB_NSA_ILi0EEESW_EEEEENS5_IJNS4_10UnderscoreESZ_SZ_EEEEENS4_13SM90_TMA_LOADENS4_14ComposedLayoutINS4_7SwizzleILi1ELi4ELi3EEENS4_18smem_ptr_flag_bitsILi8EEENST_INS5_IJNSA_ILi8EEESH_EEENS5_IJSH_SB_EEEEEEEvNS4_8identityES12_S1C_vS1D_EENS_8epilogue10collective6detail29Sm90TmaWarpSpecializedAdapterINS1G_15DefaultEpilogueISJ_SK_SK_NS1F_6thread17LinearCombinationISJ_Li1EffLNS1K_9ScaleType4KindE0ELNS_15FloatRoundStyleE2ESJ_EENS1_15EpilogueDefaultEEEEEvvEEEEvNT_6ParamsE,"a",@progbits
	.sectionflags	@""
	.align	4
.nv.constant0._ZN7cutlass13device_kernelINS_4gemm6kernel13GemmUniversalIN4cute5tupleIJiiiiEEENS1_10collective13CollectiveMmaINS1_37MainloopSm90TmaGmmaWarpSpecializedFP8ILi5ENS5_IJNS4_1CILi1EEESB_SB_EEENS1_35KernelTmaWarpSpecializedCooperativeEEENS5_IJNSA_ILi256EEENSA_ILi64EEENSA_ILi32EEEEEENS_12float_e5m2_tENS5_IJlSB_lEEESJ_SK_NS4_8TiledMMAINS4_8MMA_AtomIJNS4_4SM904GMMA30MMA_64x64x32_F32E5M2E5M2_SS_TNILNSO_7ScaleInE1ELSQ_1EEEEEENS4_6LayoutINS5_IJNSA_ILi2EEESB_SB_EEENS5_IJSB_NSA_ILi0EEESW_EEEEENS5_IJNS4_10UnderscoreESZ_SZ_EEEEENS4_13SM90_TMA_LOADENS4_14ComposedLayoutINS4_7SwizzleILi1ELi4ELi3EEENS4_18smem_ptr_flag_bitsILi8EEENST_INS5_IJNSA_ILi8EEESH_EEENS5_IJSH_SB_EEEEEEEvNS4_8identityES12_S1C_vS1D_EENS_8epilogue10collective6detail29Sm90TmaWarpSpecializedAdapterINS1G_15DefaultEpilogueISJ_SK_SK_NS1F_6thread17LinearCombinationISJ_Li1EffLNS1K_9ScaleType4KindE0ELNS_15FloatRoundStyleE2ESJ_EENS1_15EpilogueDefaultEEEEEvvEEEEvNT_6ParamsE:
	.zero		1664


//--------------------- SYMBOLS --------------------------

	.type		.nv.reservedSmem.offset0,@object
	.size		.nv.reservedSmem.offset0,0x4
